//
// Generated by NVIDIA NVVM Compiler
//
// Compiler Build ID: CL-36424714
// Cuda compilation tools, release 13.0, V13.0.88
// Based on NVVM 20.0.0
//

.version 9.0
.target sm_100
.address_size 64

	// .globl	_Z20swizzled_gemm_kernelPK6__halfS1_PS_iiib
.extern .shared .align 16 .b8 smem[];

.visible .entry _Z20swizzled_gemm_kernelPK6__halfS1_PS_iiib(
	.param .u64 .ptr .align 1 _Z20swizzled_gemm_kernelPK6__halfS1_PS_iiib_param_0,
	.param .u64 .ptr .align 1 _Z20swizzled_gemm_kernelPK6__halfS1_PS_iiib_param_1,
	.param .u64 .ptr .align 1 _Z20swizzled_gemm_kernelPK6__halfS1_PS_iiib_param_2,
	.param .u32 _Z20swizzled_gemm_kernelPK6__halfS1_PS_iiib_param_3,
	.param .u32 _Z20swizzled_gemm_kernelPK6__halfS1_PS_iiib_param_4,
	.param .u32 _Z20swizzled_gemm_kernelPK6__halfS1_PS_iiib_param_5,
	.param .u8 _Z20swizzled_gemm_kernelPK6__halfS1_PS_iiib_param_6
)
{
	.reg .pred 	%p<121>;
	.reg .b16 	%rs<94>;
	.reg .b32 	%r<541>;
	.reg .b32 	%f<2>;
	.reg .b64 	%rd<79>;

	ld.param.u64 	%rd4, [_Z20swizzled_gemm_kernelPK6__halfS1_PS_iiib_param_0];
	ld.param.u64 	%rd5, [_Z20swizzled_gemm_kernelPK6__halfS1_PS_iiib_param_1];
	ld.param.u64 	%rd6, [_Z20swizzled_gemm_kernelPK6__halfS1_PS_iiib_param_2];
	ld.param.u32 	%r194, [_Z20swizzled_gemm_kernelPK6__halfS1_PS_iiib_param_3];
	ld.param.u32 	%r195, [_Z20swizzled_gemm_kernelPK6__halfS1_PS_iiib_param_4];
	ld.param.u32 	%r196, [_Z20swizzled_gemm_kernelPK6__halfS1_PS_iiib_param_5];
	cvta.to.global.u64 	%rd1, %rd4;
	cvta.to.global.u64 	%rd2, %rd5;
	cvta.to.global.u64 	%rd3, %rd6;
	mov.u32 	%r1, %tid.x;
	shr.u32 	%r2, %r1, 5;
	shr.u32 	%r3, %r1, 6;
	and.b32  	%r4, %r2, 1;
	mov.u32 	%r197, %ctaid.y;
	shl.b32 	%r5, %r197, 6;
	mov.u32 	%r198, %ctaid.x;
	shl.b32 	%r6, %r198, 6;
	mov.f32 	%f1, 0f00000000;
	// begin inline asm
	{  cvt.rn.f16.f32 %rs60, %f1;}

	// end inline asm
	mov.b32 	%r525, {%rs60, %rs60};
	setp.lt.s32 	%p1, %r196, 1;
	mov.u32 	%r526, %r525;
	mov.u32 	%r527, %r525;
	mov.u32 	%r528, %r525;
	mov.u32 	%r529, %r525;
	mov.u32 	%r530, %r525;
	mov.u32 	%r531, %r525;
	mov.u32 	%r532, %r525;
	mov.u32 	%r533, %r525;
	mov.u32 	%r534, %r525;
	mov.u32 	%r535, %r525;
	mov.u32 	%r536, %r525;
	mov.u32 	%r537, %r525;
	mov.u32 	%r538, %r525;
	mov.u32 	%r539, %r525;
	mov.u32 	%r540, %r525;
	@%p1 bra 	$L__BB0_86;
	mov.u32 	%r8, %ntid.x;
	add.s32 	%r9, %r1, %r8;
	cvt.u16.u32 	%rs61, %r9;
	sub.s16 	%rs62, 2047, %rs61;
	cvt.u16.u32 	%rs63, %r8;
	div.u16 	%rs2, %rs62, %rs63;
	cvt.u32.u16 	%r200, %rs2;
	add.s32 	%r201, %r200, 2;
	and.b32  	%r10, %r201, 3;
	and.b32  	%r11, %r1, 31;
	add.s32 	%r12, %r2, %r5;
	mul.lo.s32 	%r13, %r12, %r196;
	shr.u32 	%r202, %r9, 5;
	and.b32  	%r14, %r9, 31;
	add.s32 	%r15, %r202, %r5;
	mul.lo.s32 	%r16, %r15, %r196;
	add.s32 	%r17, %r9, %r8;
	shr.u32 	%r203, %r17, 5;
	and.b32  	%r18, %r17, 31;
	add.s32 	%r19, %r203, %r5;
	mul.lo.s32 	%r20, %r19, %r196;
	shr.u32 	%r21, %r9, 6;
	shr.u32 	%r22, %r17, 6;
	mov.u32 	%r204, smem;
	mad.lo.s32 	%r23, %r3, 2560, %r204;
	shl.b32 	%r205, %r4, 6;
	add.s32 	%r206, %r204, %r205;
	add.s32 	%r24, %r206, 5120;
	mov.b32 	%r513, 0;
	mov.u32 	%r526, %r525;
	mov.u32 	%r527, %r525;
	mov.u32 	%r528, %r525;
	mov.u32 	%r529, %r525;
	mov.u32 	%r530, %r525;
	mov.u32 	%r531, %r525;
	mov.u32 	%r532, %r525;
	mov.u32 	%r533, %r525;
	mov.u32 	%r534, %r525;
	mov.u32 	%r535, %r525;
	mov.u32 	%r536, %r525;
	mov.u32 	%r537, %r525;
	mov.u32 	%r538, %r525;
	mov.u32 	%r539, %r525;
	mov.u32 	%r540, %r525;
$L__BB0_2:
	ld.param.s8 	%rs64, [_Z20swizzled_gemm_kernelPK6__halfS1_PS_iiib_param_6];
	add.s32 	%r42, %r17, %r8;
	setp.ne.s16 	%p2, %rs64, 0;
	@%p2 bra 	$L__BB0_23;
	setp.eq.s32 	%p29, %r10, 0;
	mov.u32 	%r514, %r1;
	@%p29 bra 	$L__BB0_13;
	setp.ge.s32 	%p30, %r12, %r194;
	add.s32 	%r43, %r11, %r513;
	setp.ge.s32 	%p31, %r43, %r196;
	or.pred  	%p32, %p30, %p31;
	mov.u16 	%rs66, %rs60;
	@%p32 bra 	$L__BB0_6;
	add.s32 	%r266, %r13, %r43;
	mul.wide.u32 	%rd21, %r266, 2;
	add.s64 	%rd22, %rd1, %rd21;
	ld.global.nc.u16 	%rs66, [%rd22];
$L__BB0_6:
	setp.eq.s32 	%p33, %r10, 1;
	shr.u32 	%r267, %r1, 5;
	mad.lo.s32 	%r268, %r267, 40, %r11;
	shl.b32 	%r269, %r268, 1;
	mov.u32 	%r270, smem;
	add.s32 	%r271, %r270, %r269;
	st.shared.u16 	[%r271], %rs66;
	mov.u32 	%r514, %r9;
	@%p33 bra 	$L__BB0_13;
	setp.ge.s32 	%p34, %r15, %r194;
	add.s32 	%r44, %r14, %r513;
	setp.ge.s32 	%p35, %r44, %r196;
	or.pred  	%p36, %p34, %p35;
	mov.u16 	%rs67, %rs60;
	@%p36 bra 	$L__BB0_9;
	add.s32 	%r273, %r16, %r44;
	mul.wide.u32 	%rd23, %r273, 2;
	add.s64 	%rd24, %rd1, %rd23;
	ld.global.nc.u16 	%rs67, [%rd24];
$L__BB0_9:
	setp.eq.s32 	%p37, %r10, 2;
	shr.u32 	%r274, %r9, 5;
	mad.lo.s32 	%r275, %r274, 40, %r14;
	shl.b32 	%r276, %r275, 1;
	add.s32 	%r278, %r270, %r276;
	st.shared.u16 	[%r278], %rs67;
	mov.u32 	%r514, %r17;
	@%p37 bra 	$L__BB0_13;
	setp.ge.s32 	%p38, %r19, %r194;
	add.s32 	%r45, %r18, %r513;
	setp.ge.s32 	%p39, %r45, %r196;
	or.pred  	%p40, %p38, %p39;
	mov.u16 	%rs68, %rs60;
	@%p40 bra 	$L__BB0_12;
	add.s32 	%r280, %r20, %r45;
	mul.wide.u32 	%rd25, %r280, 2;
	add.s64 	%rd26, %rd1, %rd25;
	ld.global.nc.u16 	%rs68, [%rd26];
$L__BB0_12:
	shr.u32 	%r281, %r17, 5;
	mad.lo.s32 	%r282, %r281, 40, %r18;
	shl.b32 	%r283, %r282, 1;
	add.s32 	%r285, %r270, %r283;
	st.shared.u16 	[%r285], %rs68;
	mov.u32 	%r514, %r42;
$L__BB0_13:
	setp.lt.u16 	%p41, %rs2, 2;
	@%p41 bra 	$L__BB0_44;
$L__BB0_14:
	shr.u32 	%r48, %r514, 5;
	and.b32  	%r49, %r514, 31;
	add.s32 	%r50, %r48, %r5;
	add.s32 	%r51, %r49, %r513;
	setp.ge.s32 	%p42, %r50, %r194;
	setp.ge.s32 	%p43, %r51, %r196;
	or.pred  	%p44, %p42, %p43;
	mov.u16 	%rs69, %rs60;
	@%p44 bra 	$L__BB0_16;
	mad.lo.s32 	%r286, %r50, %r196, %r51;
	mul.wide.u32 	%rd27, %r286, 2;
	add.s64 	%rd28, %rd1, %rd27;
	ld.global.nc.u16 	%rs69, [%rd28];
$L__BB0_16:
	mad.lo.s32 	%r287, %r48, 40, %r49;
	shl.b32 	%r288, %r287, 1;
	mov.u32 	%r289, smem;
	add.s32 	%r290, %r289, %r288;
	st.shared.u16 	[%r290], %rs69;
	add.s32 	%r52, %r514, %r8;
	shr.u32 	%r53, %r52, 5;
	and.b32  	%r54, %r52, 31;
	add.s32 	%r55, %r53, %r5;
	add.s32 	%r56, %r54, %r513;
	setp.ge.s32 	%p45, %r55, %r194;
	setp.ge.s32 	%p46, %r56, %r196;
	or.pred  	%p47, %p45, %p46;
	mov.u16 	%rs70, %rs60;
	@%p47 bra 	$L__BB0_18;
	mad.lo.s32 	%r291, %r55, %r196, %r56;
	mul.wide.u32 	%rd29, %r291, 2;
	add.s64 	%rd30, %rd1, %rd29;
	ld.global.nc.u16 	%rs70, [%rd30];
$L__BB0_18:
	mad.lo.s32 	%r292, %r53, 40, %r54;
	shl.b32 	%r293, %r292, 1;
	add.s32 	%r295, %r289, %r293;
	st.shared.u16 	[%r295], %rs70;
	add.s32 	%r57, %r52, %r8;
	shr.u32 	%r58, %r57, 5;
	and.b32  	%r59, %r57, 31;
	add.s32 	%r60, %r58, %r5;
	add.s32 	%r61, %r59, %r513;
	setp.ge.s32 	%p48, %r60, %r194;
	setp.ge.s32 	%p49, %r61, %r196;
	or.pred  	%p50, %p48, %p49;
	mov.u16 	%rs71, %rs60;
	@%p50 bra 	$L__BB0_20;
	mad.lo.s32 	%r296, %r60, %r196, %r61;
	mul.wide.u32 	%rd31, %r296, 2;
	add.s64 	%rd32, %rd1, %rd31;
	ld.global.nc.u16 	%rs71, [%rd32];
$L__BB0_20:
	mad.lo.s32 	%r297, %r58, 40, %r59;
	shl.b32 	%r298, %r297, 1;
	add.s32 	%r300, %r289, %r298;
	st.shared.u16 	[%r300], %rs71;
	add.s32 	%r62, %r57, %r8;
	shr.u32 	%r63, %r62, 5;
	and.b32  	%r64, %r62, 31;
	add.s32 	%r65, %r63, %r5;
	add.s32 	%r66, %r64, %r513;
	setp.ge.s32 	%p51, %r65, %r194;
	setp.ge.s32 	%p52, %r66, %r196;
	or.pred  	%p53, %p51, %p52;
	mov.u16 	%rs72, %rs60;
	@%p53 bra 	$L__BB0_22;
	mad.lo.s32 	%r301, %r65, %r196, %r66;
	mul.wide.u32 	%rd33, %r301, 2;
	add.s64 	%rd34, %rd1, %rd33;
	ld.global.nc.u16 	%rs72, [%rd34];
$L__BB0_22:
	mad.lo.s32 	%r302, %r63, 40, %r64;
	shl.b32 	%r303, %r302, 1;
	add.s32 	%r305, %r289, %r303;
	st.shared.u16 	[%r305], %rs72;
	add.s32 	%r514, %r62, %r8;
	setp.lt.u32 	%p54, %r514, 2048;
	@%p54 bra 	$L__BB0_14;
	bra.uni 	$L__BB0_44;
$L__BB0_23:
	setp.eq.s32 	%p3, %r10, 0;
	mov.u32 	%r516, %r1;
	@%p3 bra 	$L__BB0_33;
	setp.ge.s32 	%p4, %r12, %r194;
	add.s32 	%r68, %r11, %r513;
	setp.ge.s32 	%p5, %r68, %r196;
	or.pred  	%p6, %p4, %p5;
	mov.u16 	%rs73, %rs60;
	@%p6 bra 	$L__BB0_26;
	add.s32 	%r208, %r13, %r68;
	mul.wide.u32 	%rd7, %r208, 2;
	add.s64 	%rd8, %rd1, %rd7;
	ld.global.nc.u16 	%rs73, [%rd8];
$L__BB0_26:
	setp.eq.s32 	%p7, %r10, 1;
	shr.u32 	%r209, %r1, 5;
	and.b32  	%r210, %r209, 7;
	xor.b32  	%r211, %r210, %r11;
	mad.lo.s32 	%r212, %r209, 40, %r211;
	shl.b32 	%r213, %r212, 1;
	mov.u32 	%r214, smem;
	add.s32 	%r215, %r214, %r213;
	st.shared.u16 	[%r215], %rs73;
	mov.u32 	%r516, %r9;
	@%p7 bra 	$L__BB0_33;
	setp.ge.s32 	%p8, %r15, %r194;
	add.s32 	%r69, %r14, %r513;
	setp.ge.s32 	%p9, %r69, %r196;
	or.pred  	%p10, %p8, %p9;
	mov.u16 	%rs74, %rs60;
	@%p10 bra 	$L__BB0_29;
	add.s32 	%r217, %r16, %r69;
	mul.wide.u32 	%rd9, %r217, 2;
	add.s64 	%rd10, %rd1, %rd9;
	ld.global.nc.u16 	%rs74, [%rd10];
$L__BB0_29:
	setp.eq.s32 	%p11, %r10, 2;
	shr.u32 	%r218, %r9, 5;
	and.b32  	%r219, %r218, 7;
	xor.b32  	%r220, %r219, %r14;
	mad.lo.s32 	%r221, %r218, 40, %r220;
	shl.b32 	%r222, %r221, 1;
	add.s32 	%r224, %r214, %r222;
	st.shared.u16 	[%r224], %rs74;
	mov.u32 	%r516, %r17;
	@%p11 bra 	$L__BB0_33;
	setp.ge.s32 	%p12, %r19, %r194;
	add.s32 	%r70, %r18, %r513;
	setp.ge.s32 	%p13, %r70, %r196;
	or.pred  	%p14, %p12, %p13;
	mov.u16 	%rs75, %rs60;
	@%p14 bra 	$L__BB0_32;
	add.s32 	%r226, %r20, %r70;
	mul.wide.u32 	%rd11, %r226, 2;
	add.s64 	%rd12, %rd1, %rd11;
	ld.global.nc.u16 	%rs75, [%rd12];
$L__BB0_32:
	shr.u32 	%r227, %r17, 5;
	and.b32  	%r228, %r227, 7;
	xor.b32  	%r229, %r228, %r18;
	mad.lo.s32 	%r230, %r227, 40, %r229;
	shl.b32 	%r231, %r230, 1;
	add.s32 	%r233, %r214, %r231;
	st.shared.u16 	[%r233], %rs75;
	mov.u32 	%r516, %r42;
$L__BB0_33:
	setp.lt.u16 	%p15, %rs2, 2;
	@%p15 bra 	$L__BB0_44;
	shl.b32 	%r234, %r8, 1;
	add.s32 	%r519, %r234, %r516;
	mad.lo.s32 	%r518, %r8, 3, %r516;
	add.s32 	%r517, %r8, %r516;
$L__BB0_35:
	shr.u32 	%r79, %r516, 5;
	and.b32  	%r80, %r516, 31;
	add.s32 	%r81, %r79, %r5;
	add.s32 	%r82, %r80, %r513;
	setp.ge.s32 	%p16, %r81, %r194;
	setp.ge.s32 	%p17, %r82, %r196;
	or.pred  	%p18, %p16, %p17;
	mov.u16 	%rs76, %rs60;
	@%p18 bra 	$L__BB0_37;
	mad.lo.s32 	%r235, %r81, %r196, %r82;
	mul.wide.u32 	%rd13, %r235, 2;
	add.s64 	%rd14, %rd1, %rd13;
	ld.global.nc.u16 	%rs76, [%rd14];
$L__BB0_37:
	and.b32  	%r236, %r79, 7;
	xor.b32  	%r237, %r236, %r80;
	mad.lo.s32 	%r238, %r79, 40, %r237;
	shl.b32 	%r239, %r238, 1;
	mov.u32 	%r240, smem;
	add.s32 	%r241, %r240, %r239;
	st.shared.u16 	[%r241], %rs76;
	shr.u32 	%r83, %r517, 5;
	and.b32  	%r84, %r517, 31;
	add.s32 	%r85, %r83, %r5;
	add.s32 	%r86, %r84, %r513;
	setp.ge.s32 	%p19, %r85, %r194;
	setp.ge.s32 	%p20, %r86, %r196;
	or.pred  	%p21, %p19, %p20;
	mov.u16 	%rs77, %rs60;
	@%p21 bra 	$L__BB0_39;
	mad.lo.s32 	%r242, %r85, %r196, %r86;
	mul.wide.u32 	%rd15, %r242, 2;
	add.s64 	%rd16, %rd1, %rd15;
	ld.global.nc.u16 	%rs77, [%rd16];
$L__BB0_39:
	and.b32  	%r243, %r83, 7;
	xor.b32  	%r244, %r243, %r84;
	mad.lo.s32 	%r245, %r83, 40, %r244;
	shl.b32 	%r246, %r245, 1;
	add.s32 	%r248, %r240, %r246;
	st.shared.u16 	[%r248], %rs77;
	add.s32 	%r87, %r516, %r8;
	shr.u32 	%r88, %r519, 5;
	and.b32  	%r89, %r519, 31;
	add.s32 	%r90, %r88, %r5;
	add.s32 	%r91, %r89, %r513;
	setp.ge.s32 	%p22, %r90, %r194;
	setp.ge.s32 	%p23, %r91, %r196;
	or.pred  	%p24, %p22, %p23;
	mov.u16 	%rs78, %rs60;
	@%p24 bra 	$L__BB0_41;
	mad.lo.s32 	%r249, %r90, %r196, %r91;
	mul.wide.u32 	%rd17, %r249, 2;
	add.s64 	%rd18, %rd1, %rd17;
	ld.global.nc.u16 	%rs78, [%rd18];
$L__BB0_41:
	and.b32  	%r250, %r88, 7;
	xor.b32  	%r251, %r250, %r89;
	mad.lo.s32 	%r252, %r88, 40, %r251;
	shl.b32 	%r253, %r252, 1;
	add.s32 	%r255, %r240, %r253;
	st.shared.u16 	[%r255], %rs78;
	add.s32 	%r92, %r87, %r8;
	shr.u32 	%r93, %r518, 5;
	and.b32  	%r94, %r518, 31;
	add.s32 	%r95, %r93, %r5;
	add.s32 	%r96, %r94, %r513;
	setp.ge.s32 	%p25, %r95, %r194;
	setp.ge.s32 	%p26, %r96, %r196;
	or.pred  	%p27, %p25, %p26;
	mov.u16 	%rs79, %rs60;
	@%p27 bra 	$L__BB0_43;
	mad.lo.s32 	%r256, %r95, %r196, %r96;
	mul.wide.u32 	%rd19, %r256, 2;
	add.s64 	%rd20, %rd1, %rd19;
	ld.global.nc.u16 	%rs79, [%rd20];
$L__BB0_43:
	and.b32  	%r257, %r93, 7;
	xor.b32  	%r258, %r257, %r94;
	mad.lo.s32 	%r259, %r93, 40, %r258;
	shl.b32 	%r260, %r259, 1;
	add.s32 	%r262, %r240, %r260;
	st.shared.u16 	[%r262], %rs79;
	add.s32 	%r263, %r92, %r8;
	add.s32 	%r516, %r263, %r8;
	shl.b32 	%r264, %r8, 2;
	add.s32 	%r519, %r519, %r264;
	add.s32 	%r518, %r518, %r264;
	add.s32 	%r517, %r517, %r264;
	setp.lt.u32 	%p28, %r516, 2048;
	@%p28 bra 	$L__BB0_35;
$L__BB0_44:
	ld.param.s8 	%rs65, [_Z20swizzled_gemm_kernelPK6__halfS1_PS_iiib_param_6];
	and.b32  	%r306, %r1, 63;
	add.s32 	%r101, %r306, %r6;
	and.b32  	%r307, %r9, 63;
	add.s32 	%r102, %r307, %r6;
	shr.u32 	%r103, %r1, 6;
	and.b32  	%r308, %r17, 63;
	add.s32 	%r104, %r308, %r6;
	setp.ne.s16 	%p55, %rs65, 0;
	@%p55 bra 	$L__BB0_65;
	setp.eq.s32 	%p82, %r10, 0;
	mov.u32 	%r521, %r1;
	@%p82 bra 	$L__BB0_55;
	setp.ge.s32 	%p83, %r101, %r195;
	add.s32 	%r105, %r103, %r513;
	setp.ge.s32 	%p84, %r105, %r196;
	or.pred  	%p85, %p84, %p83;
	mov.u16 	%rs80, %rs60;
	@%p85 bra 	$L__BB0_48;
	mad.lo.s32 	%r361, %r105, %r195, %r101;
	mul.wide.s32 	%rd49, %r361, 2;
	add.s64 	%rd50, %rd2, %rd49;
	ld.global.nc.u16 	%rs80, [%rd50];
$L__BB0_48:
	setp.eq.s32 	%p86, %r10, 1;
	mad.lo.s32 	%r363, %r103, 72, %r306;
	shl.b32 	%r364, %r363, 1;
	mov.u32 	%r365, smem;
	add.s32 	%r366, %r365, %r364;
	st.shared.u16 	[%r366+5120], %rs80;
	mov.u32 	%r521, %r9;
	@%p86 bra 	$L__BB0_55;
	setp.ge.s32 	%p87, %r102, %r195;
	add.s32 	%r106, %r21, %r513;
	setp.ge.s32 	%p88, %r106, %r196;
	or.pred  	%p89, %p88, %p87;
	mov.u16 	%rs81, %rs60;
	@%p89 bra 	$L__BB0_51;
	mad.lo.s32 	%r367, %r106, %r195, %r102;
	mul.wide.s32 	%rd51, %r367, 2;
	add.s64 	%rd52, %rd2, %rd51;
	ld.global.nc.u16 	%rs81, [%rd52];
$L__BB0_51:
	setp.eq.s32 	%p90, %r10, 2;
	mad.lo.s32 	%r369, %r21, 72, %r307;
	shl.b32 	%r370, %r369, 1;
	add.s32 	%r372, %r365, %r370;
	st.shared.u16 	[%r372+5120], %rs81;
	mov.u32 	%r521, %r17;
	@%p90 bra 	$L__BB0_55;
	setp.ge.s32 	%p91, %r104, %r195;
	add.s32 	%r107, %r22, %r513;
	setp.ge.s32 	%p92, %r107, %r196;
	or.pred  	%p93, %p92, %p91;
	mov.u16 	%rs82, %rs60;
	@%p93 bra 	$L__BB0_54;
	mad.lo.s32 	%r373, %r107, %r195, %r104;
	mul.wide.s32 	%rd53, %r373, 2;
	add.s64 	%rd54, %rd2, %rd53;
	ld.global.nc.u16 	%rs82, [%rd54];
$L__BB0_54:
	mad.lo.s32 	%r375, %r22, 72, %r308;
	shl.b32 	%r376, %r375, 1;
	add.s32 	%r378, %r365, %r376;
	st.shared.u16 	[%r378+5120], %rs82;
	mov.u32 	%r521, %r42;
$L__BB0_55:
	setp.lt.u16 	%p94, %rs2, 2;
	@%p94 bra 	$L__BB0_85;
$L__BB0_56:
	shr.u32 	%r110, %r521, 6;
	and.b32  	%r111, %r521, 63;
	add.s32 	%r112, %r110, %r513;
	add.s32 	%r113, %r111, %r6;
	setp.ge.s32 	%p95, %r112, %r196;
	setp.ge.s32 	%p96, %r113, %r195;
	or.pred  	%p97, %p95, %p96;
	mov.u16 	%rs83, %rs60;
	@%p97 bra 	$L__BB0_58;
	mad.lo.s32 	%r379, %r112, %r195, %r113;
	mul.wide.s32 	%rd55, %r379, 2;
	add.s64 	%rd56, %rd2, %rd55;
	ld.global.nc.u16 	%rs83, [%rd56];
$L__BB0_58:
	mad.lo.s32 	%r380, %r110, 72, %r111;
	shl.b32 	%r381, %r380, 1;
	mov.u32 	%r382, smem;
	add.s32 	%r383, %r382, %r381;
	st.shared.u16 	[%r383+5120], %rs83;
	add.s32 	%r114, %r521, %r8;
	shr.u32 	%r115, %r114, 6;
	and.b32  	%r116, %r114, 63;
	add.s32 	%r117, %r115, %r513;
	add.s32 	%r118, %r116, %r6;
	setp.ge.s32 	%p98, %r117, %r196;
	setp.ge.s32 	%p99, %r118, %r195;
	or.pred  	%p100, %p98, %p99;
	mov.u16 	%rs84, %rs60;
	@%p100 bra 	$L__BB0_60;
	mad.lo.s32 	%r384, %r117, %r195, %r118;
	mul.wide.s32 	%rd57, %r384, 2;
	add.s64 	%rd58, %rd2, %rd57;
	ld.global.nc.u16 	%rs84, [%rd58];
$L__BB0_60:
	mad.lo.s32 	%r385, %r115, 72, %r116;
	shl.b32 	%r386, %r385, 1;
	add.s32 	%r388, %r382, %r386;
	st.shared.u16 	[%r388+5120], %rs84;
	add.s32 	%r119, %r114, %r8;
	shr.u32 	%r120, %r119, 6;
	and.b32  	%r121, %r119, 63;
	add.s32 	%r122, %r120, %r513;
	add.s32 	%r123, %r121, %r6;
	setp.ge.s32 	%p101, %r122, %r196;
	setp.ge.s32 	%p102, %r123, %r195;
	or.pred  	%p103, %p101, %p102;
	mov.u16 	%rs85, %rs60;
	@%p103 bra 	$L__BB0_62;
	mad.lo.s32 	%r389, %r122, %r195, %r123;
	mul.wide.s32 	%rd59, %r389, 2;
	add.s64 	%rd60, %rd2, %rd59;
	ld.global.nc.u16 	%rs85, [%rd60];
$L__BB0_62:
	mad.lo.s32 	%r390, %r120, 72, %r121;
	shl.b32 	%r391, %r390, 1;
	add.s32 	%r393, %r382, %r391;
	st.shared.u16 	[%r393+5120], %rs85;
	add.s32 	%r124, %r119, %r8;
	shr.u32 	%r125, %r124, 6;
	and.b32  	%r126, %r124, 63;
	add.s32 	%r127, %r125, %r513;
	add.s32 	%r128, %r126, %r6;
	setp.ge.s32 	%p104, %r127, %r196;
	setp.ge.s32 	%p105, %r128, %r195;
	or.pred  	%p106, %p104, %p105;
	mov.u16 	%rs86, %rs60;
	@%p106 bra 	$L__BB0_64;
	mad.lo.s32 	%r394, %r127, %r195, %r128;
	mul.wide.s32 	%rd61, %r394, 2;
	add.s64 	%rd62, %rd2, %rd61;
	ld.global.nc.u16 	%rs86, [%rd62];
$L__BB0_64:
	mad.lo.s32 	%r395, %r125, 72, %r126;
	shl.b32 	%r396, %r395, 1;
	add.s32 	%r398, %r382, %r396;
	st.shared.u16 	[%r398+5120], %rs86;
	add.s32 	%r521, %r124, %r8;
	setp.lt.u32 	%p107, %r521, 2048;
	@%p107 bra 	$L__BB0_56;
	bra.uni 	$L__BB0_85;
$L__BB0_65:
	setp.eq.s32 	%p56, %r10, 0;
	mov.u32 	%r523, %r1;
	@%p56 bra 	$L__BB0_75;
	setp.ge.s32 	%p57, %r101, %r195;
	add.s32 	%r130, %r103, %r513;
	setp.ge.s32 	%p58, %r130, %r196;
	or.pred  	%p59, %p58, %p57;
	mov.u16 	%rs87, %rs60;
	@%p59 bra 	$L__BB0_68;
	mad.lo.s32 	%r309, %r130, %r195, %r101;
	mul.wide.s32 	%rd35, %r309, 2;
	add.s64 	%rd36, %rd2, %rd35;
	ld.global.nc.u16 	%rs87, [%rd36];
$L__BB0_68:
	setp.eq.s32 	%p60, %r10, 1;
	and.b32  	%r310, %r103, 7;
	xor.b32  	%r312, %r310, %r306;
	mad.lo.s32 	%r313, %r103, 72, %r312;
	shl.b32 	%r314, %r313, 1;
	mov.u32 	%r315, smem;
	add.s32 	%r316, %r315, %r314;
	st.shared.u16 	[%r316+5120], %rs87;
	mov.u32 	%r523, %r9;
	@%p60 bra 	$L__BB0_75;
	setp.ge.s32 	%p61, %r102, %r195;
	add.s32 	%r131, %r21, %r513;
	setp.ge.s32 	%p62, %r131, %r196;
	or.pred  	%p63, %p62, %p61;
	mov.u16 	%rs88, %rs60;
	@%p63 bra 	$L__BB0_71;
	mad.lo.s32 	%r317, %r131, %r195, %r102;
	mul.wide.s32 	%rd37, %r317, 2;
	add.s64 	%rd38, %rd2, %rd37;
	ld.global.nc.u16 	%rs88, [%rd38];
$L__BB0_71:
	setp.eq.s32 	%p64, %r10, 2;
	and.b32  	%r318, %r21, 7;
	xor.b32  	%r320, %r318, %r307;
	mad.lo.s32 	%r321, %r21, 72, %r320;
	shl.b32 	%r322, %r321, 1;
	add.s32 	%r324, %r315, %r322;
	st.shared.u16 	[%r324+5120], %rs88;
	mov.u32 	%r523, %r17;
	@%p64 bra 	$L__BB0_75;
	setp.ge.s32 	%p65, %r104, %r195;
	add.s32 	%r132, %r22, %r513;
	setp.ge.s32 	%p66, %r132, %r196;
	or.pred  	%p67, %p66, %p65;
	mov.u16 	%rs89, %rs60;
	@%p67 bra 	$L__BB0_74;
	mad.lo.s32 	%r325, %r132, %r195, %r104;
	mul.wide.s32 	%rd39, %r325, 2;
	add.s64 	%rd40, %rd2, %rd39;
	ld.global.nc.u16 	%rs89, [%rd40];
$L__BB0_74:
	and.b32  	%r326, %r22, 7;
	xor.b32  	%r328, %r326, %r308;
	mad.lo.s32 	%r329, %r22, 72, %r328;
	shl.b32 	%r330, %r329, 1;
	add.s32 	%r332, %r315, %r330;
	st.shared.u16 	[%r332+5120], %rs89;
	mov.u32 	%r523, %r42;
$L__BB0_75:
	setp.lt.u16 	%p68, %rs2, 2;
	@%p68 bra 	$L__BB0_85;
$L__BB0_76:
	shr.u32 	%r135, %r523, 6;
	and.b32  	%r136, %r523, 63;
	add.s32 	%r137, %r135, %r513;
	add.s32 	%r138, %r136, %r6;
	setp.ge.s32 	%p69, %r137, %r196;
	setp.ge.s32 	%p70, %r138, %r195;
	or.pred  	%p71, %p69, %p70;
	mov.u16 	%rs90, %rs60;
	@%p71 bra 	$L__BB0_78;
	mad.lo.s32 	%r333, %r137, %r195, %r138;
	mul.wide.s32 	%rd41, %r333, 2;
	add.s64 	%rd42, %rd2, %rd41;
	ld.global.nc.u16 	%rs90, [%rd42];
$L__BB0_78:
	and.b32  	%r334, %r135, 7;
	xor.b32  	%r335, %r334, %r136;
	mad.lo.s32 	%r336, %r135, 72, %r335;
	shl.b32 	%r337, %r336, 1;
	mov.u32 	%r338, smem;
	add.s32 	%r339, %r338, %r337;
	st.shared.u16 	[%r339+5120], %rs90;
	add.s32 	%r139, %r523, %r8;
	shr.u32 	%r140, %r139, 6;
	and.b32  	%r141, %r139, 63;
	add.s32 	%r142, %r140, %r513;
	add.s32 	%r143, %r141, %r6;
	setp.ge.s32 	%p72, %r142, %r196;
	setp.ge.s32 	%p73, %r143, %r195;
	or.pred  	%p74, %p72, %p73;
	mov.u16 	%rs91, %rs60;
	@%p74 bra 	$L__BB0_80;
	mad.lo.s32 	%r340, %r142, %r195, %r143;
	mul.wide.s32 	%rd43, %r340, 2;
	add.s64 	%rd44, %rd2, %rd43;
	ld.global.nc.u16 	%rs91, [%rd44];
$L__BB0_80:
	and.b32  	%r341, %r140, 7;
	xor.b32  	%r342, %r341, %r141;
	mad.lo.s32 	%r343, %r140, 72, %r342;
	shl.b32 	%r344, %r343, 1;
	add.s32 	%r346, %r338, %r344;
	st.shared.u16 	[%r346+5120], %rs91;
	add.s32 	%r144, %r139, %r8;
	shr.u32 	%r145, %r144, 6;
	and.b32  	%r146, %r144, 63;
	add.s32 	%r147, %r145, %r513;
	add.s32 	%r148, %r146, %r6;
	setp.ge.s32 	%p75, %r147, %r196;
	setp.ge.s32 	%p76, %r148, %r195;
	or.pred  	%p77, %p75, %p76;
	mov.u16 	%rs92, %rs60;
	@%p77 bra 	$L__BB0_82;
	mad.lo.s32 	%r347, %r147, %r195, %r148;
	mul.wide.s32 	%rd45, %r347, 2;
	add.s64 	%rd46, %rd2, %rd45;
	ld.global.nc.u16 	%rs92, [%rd46];
$L__BB0_82:
	and.b32  	%r348, %r145, 7;
	xor.b32  	%r349, %r348, %r146;
	mad.lo.s32 	%r350, %r145, 72, %r349;
	shl.b32 	%r351, %r350, 1;
	add.s32 	%r353, %r338, %r351;
	st.shared.u16 	[%r353+5120], %rs92;
	add.s32 	%r149, %r144, %r8;
	shr.u32 	%r150, %r149, 6;
	and.b32  	%r151, %r149, 63;
	add.s32 	%r152, %r150, %r513;
	add.s32 	%r153, %r151, %r6;
	setp.ge.s32 	%p78, %r152, %r196;
	setp.ge.s32 	%p79, %r153, %r195;
	or.pred  	%p80, %p78, %p79;
	mov.u16 	%rs93, %rs60;
	@%p80 bra 	$L__BB0_84;
	mad.lo.s32 	%r354, %r152, %r195, %r153;
	mul.wide.s32 	%rd47, %r354, 2;
	add.s64 	%rd48, %rd2, %rd47;
	ld.global.nc.u16 	%rs93, [%rd48];
$L__BB0_84:
	and.b32  	%r355, %r150, 7;
	xor.b32  	%r356, %r355, %r151;
	mad.lo.s32 	%r357, %r150, 72, %r356;
	shl.b32 	%r358, %r357, 1;
	add.s32 	%r360, %r338, %r358;
	st.shared.u16 	[%r360+5120], %rs93;
	add.s32 	%r523, %r149, %r8;
	setp.lt.u32 	%p81, %r523, 2048;
	@%p81 bra 	$L__BB0_76;
$L__BB0_85:
	bar.sync 	0;
	mov.b32 	%r399, 40;
	wmma.load.a.sync.aligned.row.m16n16k16.shared.f16 	{%r400, %r401, %r402, %r403, %r404, %r405, %r406, %r407}, [%r23], %r399;
	add.s32 	%r408, %r23, 1280;
	wmma.load.a.sync.aligned.row.m16n16k16.shared.f16 	{%r409, %r410, %r411, %r412, %r413, %r414, %r415, %r416}, [%r408], %r399;
	mov.b32 	%r417, 72;
	wmma.load.b.sync.aligned.row.m16n16k16.shared.f16 	{%r418, %r419, %r420, %r421, %r422, %r423, %r424, %r425}, [%r24], %r417;
	add.s32 	%r426, %r24, 32;
	wmma.load.b.sync.aligned.row.m16n16k16.shared.f16 	{%r427, %r428, %r429, %r430, %r431, %r432, %r433, %r434}, [%r426], %r417;
	wmma.mma.sync.aligned.row.row.m16n16k16.f16.f16 {%r435, %r436, %r437, %r438}, {%r400, %r401, %r402, %r403, %r404, %r405, %r406, %r407}, {%r418, %r419, %r420, %r421, %r422, %r423, %r424, %r425}, {%r540, %r539, %r538, %r537};
	wmma.mma.sync.aligned.row.row.m16n16k16.f16.f16 {%r439, %r440, %r441, %r442}, {%r400, %r401, %r402, %r403, %r404, %r405, %r406, %r407}, {%r427, %r428, %r429, %r430, %r431, %r432, %r433, %r434}, {%r536, %r535, %r534, %r533};
	wmma.mma.sync.aligned.row.row.m16n16k16.f16.f16 {%r443, %r444, %r445, %r446}, {%r409, %r410, %r411, %r412, %r413, %r414, %r415, %r416}, {%r418, %r419, %r420, %r421, %r422, %r423, %r424, %r425}, {%r532, %r531, %r530, %r529};
	wmma.mma.sync.aligned.row.row.m16n16k16.f16.f16 {%r447, %r448, %r449, %r450}, {%r409, %r410, %r411, %r412, %r413, %r414, %r415, %r416}, {%r427, %r428, %r429, %r430, %r431, %r432, %r433, %r434}, {%r528, %r527, %r526, %r525};
	add.s32 	%r451, %r23, 32;
	wmma.load.a.sync.aligned.row.m16n16k16.shared.f16 	{%r452, %r453, %r454, %r455, %r456, %r457, %r458, %r459}, [%r451], %r399;
	add.s32 	%r460, %r23, 1312;
	wmma.load.a.sync.aligned.row.m16n16k16.shared.f16 	{%r461, %r462, %r463, %r464, %r465, %r466, %r467, %r468}, [%r460], %r399;
	add.s32 	%r469, %r24, 2304;
	wmma.load.b.sync.aligned.row.m16n16k16.shared.f16 	{%r470, %r471, %r472, %r473, %r474, %r475, %r476, %r477}, [%r469], %r417;
	add.s32 	%r478, %r24, 2336;
	wmma.load.b.sync.aligned.row.m16n16k16.shared.f16 	{%r479, %r480, %r481, %r482, %r483, %r484, %r485, %r486}, [%r478], %r417;
	wmma.mma.sync.aligned.row.row.m16n16k16.f16.f16 {%r540, %r539, %r538, %r537}, {%r452, %r453, %r454, %r455, %r456, %r457, %r458, %r459}, {%r470, %r471, %r472, %r473, %r474, %r475, %r476, %r477}, {%r435, %r436, %r437, %r438};
	wmma.mma.sync.aligned.row.row.m16n16k16.f16.f16 {%r536, %r535, %r534, %r533}, {%r452, %r453, %r454, %r455, %r456, %r457, %r458, %r459}, {%r479, %r480, %r481, %r482, %r483, %r484, %r485, %r486}, {%r439, %r440, %r441, %r442};
	wmma.mma.sync.aligned.row.row.m16n16k16.f16.f16 {%r532, %r531, %r530, %r529}, {%r461, %r462, %r463, %r464, %r465, %r466, %r467, %r468}, {%r470, %r471, %r472, %r473, %r474, %r475, %r476, %r477}, {%r443, %r444, %r445, %r446};
	wmma.mma.sync.aligned.row.row.m16n16k16.f16.f16 {%r528, %r527, %r526, %r525}, {%r461, %r462, %r463, %r464, %r465, %r466, %r467, %r468}, {%r479, %r480, %r481, %r482, %r483, %r484, %r485, %r486}, {%r447, %r448, %r449, %r450};
	bar.sync 	0;
	add.s32 	%r513, %r513, 32;
	setp.lt.s32 	%p108, %r513, %r196;
	@%p108 bra 	$L__BB0_2;
$L__BB0_86:
	mov.u32 	%r487, %tid.x;
	shr.u32 	%r488, %r487, 1;
	and.b32  	%r489, %r488, 480;
	add.s32 	%r188, %r489, %r5;
	shr.u32 	%r490, %r487, 5;
	shl.b32 	%r492, %r490, 5;
	and.b32  	%r493, %r492, 32;
	add.s32 	%r189, %r493, %r6;
	setp.ge.s32 	%p109, %r188, %r194;
	mul.lo.s32 	%r190, %r188, %r195;
	setp.ge.s32 	%p110, %r189, %r195;
	or.pred  	%p111, %p109, %p110;
	@%p111 bra 	$L__BB0_88;
	add.s32 	%r494, %r189, %r190;
	mul.wide.s32 	%rd63, %r494, 2;
	add.s64 	%rd64, %rd3, %rd63;
	wmma.store.d.sync.aligned.row.m16n16k16.global.f16 	[%rd64], {%r540, %r539, %r538, %r537}, %r195;
$L__BB0_88:
	setp.ge.s32 	%p112, %r188, %r194;
	add.s32 	%r191, %r189, 16;
	setp.ge.s32 	%p113, %r191, %r195;
	or.pred  	%p114, %p112, %p113;
	@%p114 bra 	$L__BB0_90;
	cvt.s64.s32 	%rd65, %r190;
	cvt.s64.s32 	%rd66, %r189;
	add.s64 	%rd67, %rd66, %rd65;
	shl.b64 	%rd68, %rd67, 1;
	add.s64 	%rd69, %rd3, %rd68;
	add.s64 	%rd70, %rd69, 32;
	wmma.store.d.sync.aligned.row.m16n16k16.global.f16 	[%rd70], {%r536, %r535, %r534, %r533}, %r195;
$L__BB0_90:
	setp.ge.s32 	%p115, %r189, %r195;
	add.s32 	%r192, %r188, 16;
	setp.ge.s32 	%p116, %r192, %r194;
	shl.b32 	%r495, %r195, 4;
	add.s32 	%r193, %r190, %r495;
	or.pred  	%p117, %p116, %p115;
	@%p117 bra 	$L__BB0_92;
	add.s32 	%r496, %r189, %r193;
	mul.wide.s32 	%rd71, %r496, 2;
	add.s64 	%rd72, %rd3, %rd71;
	wmma.store.d.sync.aligned.row.m16n16k16.global.f16 	[%rd72], {%r532, %r531, %r530, %r529}, %r195;
$L__BB0_92:
	setp.ge.s32 	%p118, %r192, %r194;
	setp.ge.s32 	%p119, %r191, %r195;
	or.pred  	%p120, %p118, %p119;
	@%p120 bra 	$L__BB0_94;
	cvt.s64.s32 	%rd73, %r193;
	cvt.s64.s32 	%rd74, %r189;
	add.s64 	%rd75, %rd74, %rd73;
	shl.b64 	%rd76, %rd75, 1;
	add.s64 	%rd77, %rd3, %rd76;
	add.s64 	%rd78, %rd77, 32;
	wmma.store.d.sync.aligned.row.m16n16k16.global.f16 	[%rd78], {%r528, %r527, %r526, %r525}, %r195;
$L__BB0_94:
	ret;

}


// ===== COMPILED SASS (sm_100) =====

	.target	sm_100

	.elftype	@"ET_EXEC"


//--------------------- .note.nv.tkinfo           --------------------------
	.section	.note.nv.tkinfo,"",@"SHT_NOTE"
	.sectionflags	@"SHF_NOTE_NV_TKINFO"
	.tkinfo
        /*0018*/ 	.word	0x00000002
        /*0030*/ 	.string	""
        /*0030*/ 	.string	"ptxas"
        /*0030*/ 	.string	"Cuda compilation tools, release 13.0, V13.0.88"
        /*0030*/ 	.string	"Build cuda_13.0.r13.0/compiler.36424714_0"
        /*0030*/ 	.string	"-arch sm_100 -m 64 "



//--------------------- .note.nv.cuinfo           --------------------------
	.section	.note.nv.cuinfo,"",@"SHT_NOTE"
	.sectionflags	@"SHF_NOTE_NV_CUINFO"
        /*0018*/ 	.short	0x0002
        /*001a*/ 	.short	0x0064
        /*001c*/ 	.short	0x0082
	.zero		2


//--------------------- .nv.info                  --------------------------
	.section	.nv.info,"",@"SHT_CUDA_INFO"
	.align	4


	//----- nvinfo : EIATTR_REGCOUNT
	.align		4
        /*0000*/ 	.byte	0x04, 0x2f
        /*0002*/ 	.short	(.L_1 - .L_0)
	.align		4
.L_0:
        /*0004*/ 	.word	index@(_Z20swizzled_gemm_kernelPK6__halfS1_PS_iiib)
        /*0008*/ 	.word	0x00000030


	//----- nvinfo : EIATTR_FRAME_SIZE
	.align		4
.L_1:
        /*000c*/ 	.byte	0x04, 0x11
        /*000e*/ 	.short	(.L_3 - .L_2)
	.align		4
.L_2:
        /*0010*/ 	.word	index@($__internal_0_$__cuda_sm20_div_u16)
        /*0014*/ 	.word	0x00000000


	//----- nvinfo : EIATTR_FRAME_SIZE
	.align		4
.L_3:
        /*0018*/ 	.byte	0x04, 0x11
        /*001a*/ 	.short	(.L_5 - .L_4)
	.align		4
.L_4:
        /*001c*/ 	.word	index@(_Z20swizzled_gemm_kernelPK6__halfS1_PS_iiib)
        /*0020*/ 	.word	0x00000000


	//----- nvinfo : EIATTR_MIN_STACK_SIZE
	.align		4
.L_5:
        /*0024*/ 	.byte	0x04, 0x12
        /*0026*/ 	.short	(.L_7 - .L_6)
	.align		4
.L_6:
        /*0028*/ 	.word	index@(_Z20swizzled_gemm_kernelPK6__halfS1_PS_iiib)
        /*002c*/ 	.word	0x00000000
.L_7:


//--------------------- .nv.compat                --------------------------
	.section	.nv.compat,"",@"SHT_CUDA_COMPAT_INFO"
	.align	4
        /*0000*/ 	.byte	0x02, 0x09, 0x00, 0x00, 0x02, 0x02, 0x01, 0x00, 0x02, 0x05, 0x05, 0x00, 0x03, 0x07, 0x01, 0x01
        /*0010*/ 	.byte	0x02, 0x03, 0x00, 0x00, 0x02, 0x06, 0x01, 0x00, 0x04, 0x0b, 0x08, 0x00, 0x01, 0x00, 0x00, 0x00
        /*0020*/ 	.byte	0x00, 0x00, 0x00, 0x00


//--------------------- .nv.info._Z20swizzled_gemm_kernelPK6__halfS1_PS_iiib --------------------------
	.section	.nv.info._Z20swizzled_gemm_kernelPK6__halfS1_PS_iiib,"",@"SHT_CUDA_INFO"
	.sectionflags	@""
	.align	4


	//----- nvinfo : EIATTR_CUDA_API_VERSION
	.align		4
        /*0000*/ 	.byte	0x04, 0x37
        /*0002*/ 	.short	(.L_9 - .L_8)
.L_8:
        /*0004*/ 	.word	0x00000082


	//----- nvinfo : EIATTR_KPARAM_INFO
	.align		4
.L_9:
        /*0008*/ 	.byte	0x04, 0x17
        /*000a*/ 	.short	(.L_11 - .L_10)
.L_10:
        /*000c*/ 	.word	0x00000000
        /*0010*/ 	.short	0x0006
        /*0012*/ 	.short	0x0024
        /*0014*/ 	.byte	0x00, 0xf0, 0x05, 0x00


	//----- nvinfo : EIATTR_KPARAM_INFO
	.align		4
.L_11:
        /*0018*/ 	.byte	0x04, 0x17
        /*001a*/ 	.short	(.L_13 - .L_12)
.L_12:
        /*001c*/ 	.word	0x00000000
        /*0020*/ 	.short	0x0005
        /*0022*/ 	.short	0x0020
        /*0024*/ 	.byte	0x00, 0xf0, 0x11, 0x00


	//----- nvinfo : EIATTR_KPARAM_INFO
	.align		4
.L_13:
        /*0028*/ 	.byte	0x04, 0x17
        /*002a*/ 	.short	(.L_15 - .L_14)
.L_14:
        /*002c*/ 	.word	0x00000000
        /*0030*/ 	.short	0x0004
        /*0032*/ 	.short	0x001c
        /*0034*/ 	.byte	0x00, 0xf0, 0x11, 0x00


	//----- nvinfo : EIATTR_KPARAM_INFO
	.align		4
.L_15:
        /*0038*/ 	.byte	0x04, 0x17
        /*003a*/ 	.short	(.L_17 - .L_16)
.L_16:
        /*003c*/ 	.word	0x00000000
        /*0040*/ 	.short	0x0003
        /*0042*/ 	.short	0x0018
        /*0044*/ 	.byte	0x00, 0xf0, 0x11, 0x00


	//----- nvinfo : EIATTR_KPARAM_INFO
	.align		4
.L_17:
        /*0048*/ 	.byte	0x04, 0x17
        /*004a*/ 	.short	(.L_19 - .L_18)
.L_18:
        /*004c*/ 	.word	0x00000000
        /*0050*/ 	.short	0x0002
        /*0052*/ 	.short	0x0010
        /*0054*/ 	.byte	0x00, 0xf5, 0x21, 0x00


	//----- nvinfo : EIATTR_KPARAM_INFO
	.align		4
.L_19:
        /*0058*/ 	.byte	0x04, 0x17
        /*005a*/ 	.short	(.L_21 - .L_20)
.L_20:
        /*005c*/ 	.word	0x00000000
        /*0060*/ 	.short	0x0001
        /*0062*/ 	.short	0x0008
        /*0064*/ 	.byte	0x00, 0xf5, 0x21, 0x00


	//----- nvinfo : EIATTR_KPARAM_INFO
	.align		4
.L_21:
        /*0068*/ 	.byte	0x04, 0x17
        /*006a*/ 	.short	(.L_23 - .L_22)
.L_22:
        /*006c*/ 	.word	0x00000000
        /*0070*/ 	.short	0x0000
        /*0072*/ 	.short	0x0000
        /*0074*/ 	.byte	0x00, 0xf5, 0x21, 0x00


	//----- nvinfo : EIATTR_SPARSE_MMA_MASK
	.align		4
.L_23:
        /*0078*/ 	.byte	0x03, 0x50
        /*007a*/ 	.short	0x0000


	//----- nvinfo : EIATTR_WMMA_USED
	.align		4
        /*007c*/ 	.byte	0x01, 0x2b
	.zero		2


	//----- nvinfo : EIATTR_MAXREG_COUNT
	.align		4
        /*0080*/ 	.byte	0x03, 0x1b
        /*0082*/ 	.short	0x00ff


	//----- nvinfo : EIATTR_NUM_BARRIERS
	.align		4
        /*0084*/ 	.byte	0x02, 0x4c
        /*0086*/ 	.byte	0x01
	.zero		1


	//----- nvinfo : EIATTR_MERCURY_ISA_VERSION
	.align		4
        /*0088*/ 	.byte	0x03, 0x5f
        /*008a*/ 	.short	0x0101


	//----- nvinfo : EIATTR_VRC_CTA_INIT_COUNT
	.align		4
        /*008c*/ 	.byte	0x02, 0x4a
	.zero		1
	.zero		1


	//----- nvinfo : EIATTR_EXIT_INSTR_OFFSETS
	.align		4
        /*0090*/ 	.byte	0x04, 0x1c
        /*0092*/ 	.short	(.L_25 - .L_24)


	//   ....[0]....
.L_24:
        /*0094*/ 	.word	0x00002e10


	//   ....[1]....
        /*0098*/ 	.word	0x00002f60


	//----- nvinfo : EIATTR_CRS_STACK_SIZE
	.align		4
.L_25:
        /*009c*/ 	.byte	0x04, 0x1e
        /*009e*/ 	.short	(.L_27 - .L_26)
.L_26:
        /*00a0*/ 	.word	0x00000000


	//----- nvinfo : EIATTR_CBANK_PARAM_SIZE
	.align		4
.L_27:
        /*00a4*/ 	.byte	0x03, 0x19
        /*00a6*/ 	.short	0x0025


	//----- nvinfo : EIATTR_PARAM_CBANK
	.align		4
        /*00a8*/ 	.byte	0x04, 0x0a
        /*00aa*/ 	.short	(.L_29 - .L_28)
	.align		4
.L_28:
        /*00ac*/ 	.word	index@(.nv.constant0._Z20swizzled_gemm_kernelPK6__halfS1_PS_iiib)
        /*00b0*/ 	.short	0x0380
        /*00b2*/ 	.short	0x0025


	//----- nvinfo : EIATTR_SW_WAR
	.align		4
.L_29:
        /*00b4*/ 	.byte	0x04, 0x36
        /*00b6*/ 	.short	(.L_31 - .L_30)
.L_30:
        /*00b8*/ 	.word	0x00000008
.L_31:


//--------------------- .nv.callgraph             --------------------------
	.section	.nv.callgraph,"",@"SHT_CUDA_CALLGRAPH"
	.align	4
	.sectionentsize	8
	.align		4
        /*0000*/ 	.word	0x00000000
	.align		4
        /*0004*/ 	.word	0xffffffff
	.align		4
        /*0008*/ 	.word	0x00000000
	.align		4
        /*000c*/ 	.word	0xfffffffe
	.align		4
        /*0010*/ 	.word	0x00000000
	.align		4
        /*0014*/ 	.word	0xfffffffd
	.align		4
        /*0018*/ 	.word	0x00000000
	.align		4
        /*001c*/ 	.word	0xfffffffc


//--------------------- .text._Z20swizzled_gemm_kernelPK6__halfS1_PS_iiib --------------------------
	.section	.text._Z20swizzled_gemm_kernelPK6__halfS1_PS_iiib,"ax",@progbits
	.align	128
        .global         _Z20swizzled_gemm_kernelPK6__halfS1_PS_iiib
        .type           _Z20swizzled_gemm_kernelPK6__halfS1_PS_iiib,@function
        .size           _Z20swizzled_gemm_kernelPK6__halfS1_PS_iiib,(.L_x_28 - _Z20swizzled_gemm_kernelPK6__halfS1_PS_iiib)
        .other          _Z20swizzled_gemm_kernelPK6__halfS1_PS_iiib,@"STO_CUDA_ENTRY STV_DEFAULT"
_Z20swizzled_gemm_kernelPK6__halfS1_PS_iiib:
.text._Z20swizzled_gemm_kernelPK6__halfS1_PS_iiib:
[----:B------:R-:W-:Y:S01]  /*0000*/  LDC R1, c[0x0][0x37c] ;  /* 0x0000df00ff017b82 */ /* 0x000fe20000000800 */
[----:B------:R-:W0:Y:S07]  /*0010*/  LDCU UR4, c[0x0][0x3a0] ;  /* 0x00007400ff0477ac */ /* 0x000e2e0008000800 */
[----:B------:R-:W1:Y:S01]  /*0020*/  S2UR UR5, SR_CTAID.Y ;  /* 0x00000000000579c3 */ /* 0x000e620000002600 */
[----:B------:R-:W2:Y:S01]  /*0030*/  S2R R36, SR_CTAID.X ;  /* 0x0000000000247919 */ /* 0x000ea20000002500 */
[----:B------:R-:W-:-:S02]  /*0040*/  CS2R R32, SRZ ;  /* 0x0000000000207805 */ /* 0x000fc4000001ff00 */
[----:B------:R-:W-:Y:S02]  /*0050*/  CS2R R30, SRZ ;  /* 0x00000000001e7805 */ /* 0x000fe4000001ff00 */
[----:B------:R-:W-:Y:S02]  /*0060*/  CS2R R28, SRZ ;  /* 0x00000000001c7805 */ /* 0x000fe4000001ff00 */
[----:B------:R-:W-:Y:S02]  /*0070*/  CS2R R8, SRZ ;  /* 0x0000000000087805 */ /* 0x000fe4000001ff00 */
[----:B------:R-:W-:Y:S02]  /*0080*/  CS2R R10, SRZ ;  /* 0x00000000000a7805 */ /* 0x000fe4000001ff00 */
[----:B------:R-:W-:Y:S02]  /*0090*/  CS2R R6, SRZ ;  /* 0x0000000000067805 */ /* 0x000fe4000001ff00 */
[----:B------:R-:W-:-:S02]  /*00a0*/  CS2R R4, SRZ ;  /* 0x0000000000047805 */ /* 0x000fc4000001ff00 */
[----:B------:R-:W-:Y:S01]  /*00b0*/  CS2R R2, SRZ ;  /* 0x0000000000027805 */ /* 0x000fe2000001ff00 */
[----:B------:R-:W3:Y:S01]  /*00c0*/  LDCU.64 UR8, c[0x0][0x358] ;  /* 0x00006b00ff0877ac */ /* 0x000ee20008000a00 */
[----:B0-----:R-:W-:Y:S02]  /*00d0*/  UISETP.GE.AND UP0, UPT, UR4, 0x1, UPT ;  /* 0x000000010400788c */ /* 0x001fe4000bf06270 */
[----:B-1----:R-:W-:-:S07]  /*00e0*/  USHF.L.U32 UR5, UR5, 0x6, URZ ;  /* 0x0000000605057899 */ /* 0x002fce00080006ff */
[----:B------:R-:W-:Y:S05]  /*00f0*/  BRA.U !UP0, `(.L_x_0) ;  /* 0x0000002908147547 */ /* 0x000fea000b800000 */
[----:B------:R-:W0:Y:S01]  /*0100*/  S2R R38, SR_TID.X ;  /* 0x0000000000267919 */ /* 0x000e220000002100 */
[----:B------:R-:W1:Y:S01]  /*0110*/  LDC R35, c[0x0][0x360] ;  /* 0x0000d800ff237b82 */ /* 0x000e620000000800 */
[----:B------:R-:W-:Y:S02]  /*0120*/  MOV R6, 0x1d0 ;  /* 0x000001d000067802 */ /* 0x000fe40000000f00 */
[----:B-1----:R-:W-:Y:S01]  /*0130*/  LOP3.LUT R3, R35, 0xffff, RZ, 0xc0, !PT ;  /* 0x0000ffff23037812 */ /* 0x002fe200078ec0ff */
[----:B0-----:R-:W-:Y:S01]  /*0140*/  IMAD.IADD R42, R38, 0x1, R35 ;  /* 0x00000001262a7824 */ /* 0x001fe200078e0223 */
[--C-:B------:R-:W-:Y:S02]  /*0150*/  SHF.R.U32.HI R0, RZ, 0x5, R38.reuse ;  /* 0x00000005ff007819 */ /* 0x100fe40000011626 */
[----:B------:R-:W-:Y:S01]  /*0160*/  SHF.R.U32.HI R39, RZ, 0x6, R38 ;  /* 0x00000006ff277819 */ /* 0x000fe20000011626 */
[----:B------:R-:W-:Y:S01]  /*0170*/  IMAD.MOV R2, RZ, RZ, -R42 ;  /* 0x000000ffff027224 */ /* 0x000fe200078e0a2a */
[----:B------:R-:W-:-:S04]  /*0180*/  LOP3.LUT R0, R0, 0x1, RZ, 0xc0, !PT ;  /* 0x0000000100007812 */ /* 0x000fc800078ec0ff */
[----:B------:R-:W-:-:S05]  /*0190*/  PRMT R2, R2, 0x7710, RZ ;  /* 0x0000771002027816 */ /* 0x000fca00000000ff */
[----:B------:R-:W-:-:S05]  /*01a0*/  VIADD R2, R2, 0x7ff ;  /* 0x000007ff02027836 */ /* 0x000fca0000000000 */
[----:B------:R-:W-:-:S07]  /*01b0*/  LOP3.LUT R2, R2, 0xffff, RZ, 0xc0, !PT ;  /* 0x0000ffff02027812 */ /* 0x000fce00078ec0ff */
[----:B--23--:R-:W-:Y:S05]  /*01c0*/  CALL.REL.NOINC `($__internal_0_$__cuda_sm20_div_u16) ;  /* 0x0000002c00687944 */ /* 0x00cfea0003c00000 */
[----:B------:R-:W0:Y:S01]  /*01d0*/  S2R R37, SR_CgaCtaId ;  /* 0x0000000000257919 */ /* 0x000e220000008800 */
[----:B------:R-:W-:Y:S01]  /*01e0*/  MOV R2, 0x400 ;  /* 0x0000040000027802 */ /* 0x000fe20000000f00 */
[----:B------:R-:W-:Y:S01]  /*01f0*/  IMAD.IADD R40, R42, 0x1, R35 ;  /* 0x000000012a287824 */ /* 0x000fe200078e0223 */
[----:B------:R-:W-:Y:S01]  /*0200*/  CS2R R30, SRZ ;  /* 0x00000000001e7805 */ /* 0x000fe2000001ff00 */
[----:B------:R-:W-:Y:S01]  /*0210*/  IMAD.MOV.U32 R32, RZ, RZ, RZ ;  /* 0x000000ffff207224 */ /* 0x000fe200078e00ff */
[----:B------:R-:W-:Y:S02]  /*0220*/  CS2R R28, SRZ ;  /* 0x00000000001c7805 */ /* 0x000fe4000001ff00 */
[----:B------:R-:W-:Y:S02]  /*0230*/  CS2R R8, SRZ ;  /* 0x0000000000087805 */ /* 0x000fe4000001ff00 */
[----:B------:R-:W-:Y:S02]  /*0240*/  CS2R R10, SRZ ;  /* 0x00000000000a7805 */ /* 0x000fe4000001ff00 */
[----:B------:R-:W-:-:S02]  /*0250*/  CS2R R6, SRZ ;  /* 0x0000000000067805 */ /* 0x000fc4000001ff00 */
[----:B------:R-:W-:Y:S01]  /*0260*/  CS2R R4, SRZ ;  /* 0x0000000000047805 */ /* 0x000fe2000001ff00 */
[----:B------:R-:W-:Y:S01]  /*0270*/  UMOV UR4, URZ ;  /* 0x000000ff00047c82 */ /* 0x000fe20008000000 */
[----:B0-----:R-:W-:Y:S02]  /*0280*/  LEA R37, R37, R2, 0x18 ;  /* 0x0000000225257211 */ /* 0x001fe400078ec0ff */
[----:B------:R-:W-:-:S03]  /*0290*/  LOP3.LUT R2, R34, 0xffff, RZ, 0xc0, !PT ;  /* 0x0000ffff22027812 */ /* 0x000fc600078ec0ff */
[--C-:B------:R-:W-:Y:S02]  /*02a0*/  IMAD R39, R39, 0xa00, R37.reuse ;  /* 0x00000a0027277824 */ /* 0x100fe400078e0225 */
[----:B------:R-:W-:Y:S02]  /*02b0*/  IMAD R37, R0, 0x40, R37 ;  /* 0x0000004000257824 */ /* 0x000fe400078e0225 */
[----:B------:R-:W-:Y:S01]  /*02c0*/  VIADD R0, R2, 0x2 ;  /* 0x0000000202007836 */ /* 0x000fe20000000000 */
[----:B------:R-:W-:-:S04]  /*02d0*/  CS2R R2, SRZ ;  /* 0x0000000000027805 */ /* 0x000fc8000001ff00 */
[----:B------:R-:W-:-:S07]  /*02e0*/  LOP3.LUT R0, R0, 0x3, RZ, 0xc0, !PT ;  /* 0x0000000300007812 */ /* 0x000fce00078ec0ff */
.L_x_23:
[----:B------:R-:W0:Y:S01]  /*02f0*/  LDCU.U8 UR6, c[0x0][0x3a4] ;  /* 0x00007480ff0677ac */ /* 0x000e220008000000 */
[----:B------:R-:W-:Y:S01]  /*0300*/  BSSY.RECONVERGENT B0, `(.L_x_1) ;  /* 0x000011a000007945 */ /* 0x000fe20003800200 */
[----:B------:R-:W-:Y:S01]  /*0310*/  IMAD.IADD R12, R40, 0x1, R35 ;  /* 0x00000001280c7824 */ /* 0x000fe200078e0223 */
[----:B0-----:R-:W-:-:S04]  /*0320*/  UPRMT UR6, UR6, 0x8880, URZ ;  /* 0x0000888006067896 */ /* 0x001fc800080000ff */
[----:B------:R-:W-:-:S09]  /*0330*/  UISETP.NE.AND UP0, UPT, UR6, URZ, UPT ;  /* 0x000000ff0600728c */ /* 0x000fd2000bf05270 */
[----:B------:R-:W-:Y:S05]  /*0340*/  BRA.U UP0, `(.L_x_2) ;  /* 0x0000000900147547 */ /* 0x000fea000b800000 */
[----:B------:R-:W-:Y:S01]  /*0350*/  ISETP.NE.AND P0, PT, R0, RZ, PT ;  /* 0x000000ff0000720c */ /* 0x000fe20003f05270 */
[----:B------:R-:W-:Y:S01]  /*0360*/  BSSY.RECONVERGENT B1, `(.L_x_3) ;  /* 0x000003a000017945 */ /* 0x000fe20003800200 */
[----:B------:R-:W-:-:S11]  /*0370*/  IMAD.MOV.U32 R18, RZ, RZ, R38 ;  /* 0x000000ffff127224 */ /* 0x000fd600078e0026 */
[----:B------:R-:W-:Y:S05]  /*0380*/  @!P0 BRA `(.L_x_4) ;  /* 0x0000000000dc8947 */ /* 0x000fea0003800000 */
[----:B------:R-:W0:Y:S01]  /*0390*/  LDC R13, c[0x0][0x3a0] ;  /* 0x0000e800ff0d7b82 */ /* 0x000e220000000800 */
[----:B------:R-:W-:Y:S02]  /*03a0*/  LOP3.LUT R21, R38, 0x1f, RZ, 0xc0, !PT ;  /* 0x0000001f26157812 */ /* 0x000fe400078ec0ff */
[----:B------:R-:W-:Y:S02]  /*03b0*/  SHF.R.U32.HI R14, RZ, 0x5, R38 ;  /* 0x00000005ff0e7819 */ /* 0x000fe40000011626 */
[----:B------:R-:W-:Y:S01]  /*03c0*/  PRMT R19, RZ, 0x7610, R19 ;  /* 0x00007610ff137816 */ /* 0x000fe20000000013 */
[----:B------:R-:W-:Y:S02]  /*03d0*/  VIADD R18, R21, UR4 ;  /* 0x0000000415127c36 */ /* 0x000fe40008000000 */
[----:B------:R-:W1:Y:S01]  /*03e0*/  LDC R16, c[0x0][0x398] ;  /* 0x0000e600ff107b82 */ /* 0x000e620000000800 */
[----:B------:R-:W-:Y:S02]  /*03f0*/  VIADD R17, R14, UR5 ;  /* 0x000000050e117c36 */ /* 0x000fe40008000000 */
[----:B0-----:R-:W-:-:S04]  /*0400*/  ISETP.GE.AND P0, PT, R18, R13, PT ;  /* 0x0000000d1200720c */ /* 0x001fc80003f06270 */
[----:B-1----:R-:W-:-:S13]  /*0410*/  ISETP.GE.OR P0, PT, R17, R16, P0 ;  /* 0x000000101100720c */ /* 0x002fda0000706670 */
[----:B------:R-:W0:Y:S01]  /*0420*/  @!P0 LDC.64 R14, c[0x0][0x380] ;  /* 0x0000e000ff0e8b82 */ /* 0x000e220000000a00 */
[----:B------:R-:W-:-:S04]  /*0430*/  @!P0 IMAD R17, R17, R13, R18 ;  /* 0x0000000d11118224 */ /* 0x000fc800078e0212 */
[----:B0-----:R-:W-:-:S05]  /*0440*/  @!P0 IMAD.WIDE.U32 R14, R17, 0x2, R14 ;  /* 0x00000002110e8825 */ /* 0x001fca00078e000e */
[----:B------:R-:W2:Y:S01]  /*0450*/  @!P0 LDG.E.U16.CONSTANT R19, desc[UR8][R14.64] ;  /* 0x000000080e138981 */ /* 0x000ea2000c1e9500 */
[----:B------:R-:W-:Y:S02]  /*0460*/  SHF.R.U32.HI R18, RZ, 0x5, R38 ;  /* 0x00000005ff127819 */ /* 0x000fe40000011626 */
[----:B------:R-:W-:Y:S01]  /*0470*/  MOV R17, 0x400 ;  /* 0x0000040000117802 */ /* 0x000fe20000000f00 */
[----:B------:R-:W0:Y:S01]  /*0480*/  S2R R20, SR_CgaCtaId ;  /* 0x0000000000147919 */ /* 0x000e220000008800 */
[----:B------:R-:W-:Y:S01]  /*0490*/  ISETP.NE.AND P0, PT, R0, 0x1, PT ;  /* 0x000000010000780c */ /* 0x000fe20003f05270 */
[----:B------:R-:W-:Y:S01]  /*04a0*/  IMAD R18, R18, 0x28, R21 ;  /* 0x0000002812127824 */ /* 0x000fe200078e0215 */
[----:B0-----:R-:W-:-:S05]  /*04b0*/  LEA R17, R20, R17, 0x18 ;  /* 0x0000001114117211 */ /* 0x001fca00078ec0ff */
[----:B------:R-:W-:Y:S02]  /*04c0*/  IMAD R20, R18, 0x2, R17 ;  /* 0x0000000212147824 */ /* 0x000fe400078e0211 */
[----:B------:R-:W-:-:S03]  /*04d0*/  IMAD.MOV.U32 R18, RZ, RZ, R42 ;  /* 0x000000ffff127224 */ /* 0x000fc600078e002a */
[----:B--2---:R0:W-:Y:S01]  /*04e0*/  STS.U16 [R20], R19 ;  /* 0x0000001314007388 */ /* 0x0041e20000000400 */
[----:B------:R-:W-:Y:S05]  /*04f0*/  @!P0 BRA `(.L_x_4) ;  /* 0x0000000000808947 */ /* 0x000fea0003800000 */
[C---:B------:R-:W-:Y:S02]  /*0500*/  LOP3.LUT R23, R42.reuse, 0x1f, RZ, 0xc0, !PT ;  /* 0x0000001f2a177812 */ /* 0x040fe400078ec0ff */
[----:B------:R-:W-:Y:S02]  /*0510*/  LEA.HI R21, R42, UR5, RZ, 0x1b ;  /* 0x000000052a157c11 */ /* 0x000fe4000f8fd8ff */
[----:B0-----:R-:W-:Y:S01]  /*0520*/  PRMT R19, RZ, 0x7610, R19 ;  /* 0x00007610ff137816 */ /* 0x001fe20000000013 */
[----:B------:R-:W-:-:S05]  /*0530*/  VIADD R18, R23, UR4 ;  /* 0x0000000417127c36 */ /* 0x000fca0008000000 */
[----:B------:R-:W-:-:S04]  /*0540*/  ISETP.GE.AND P0, PT, R18, R13, PT ;  /* 0x0000000d1200720c */ /* 0x000fc80003f06270 */
[----:B------:R-:W-:-:S13]  /*0550*/  ISETP.GE.OR P0, PT, R21, R16, P0 ;  /* 0x000000101500720c */ /* 0x000fda0000706670 */
[----:B------:R-:W0:Y:S01]  /*0560*/  @!P0 LDC.64 R14, c[0x0][0x380] ;  /* 0x0000e000ff0e8b82 */ /* 0x000e220000000a00 */
[----:B------:R-:W-:-:S04]  /*0570*/  @!P0 IMAD R21, R21, R13, R18 ;  /* 0x0000000d15158224 */ /* 0x000fc800078e0212 */
[----:B0-----:R-:W-:-:S05]  /*0580*/  @!P0 IMAD.WIDE.U32 R14, R21, 0x2, R14 ;  /* 0x00000002150e8825 */ /* 0x001fca00078e000e */
[----:B------:R-:W2:Y:S01]  /*0590*/  @!P0 LDG.E.U16.CONSTANT R19, desc[UR8][R14.64] ;  /* 0x000000080e138981 */ /* 0x000ea2000c1e9500 */
[----:B------:R-:W-:Y:S02]  /*05a0*/  SHF.R.U32.HI R18, RZ, 0x5, R42 ;  /* 0x00000005ff127819 */ /* 0x000fe4000001162a */
[----:B------:R-:W-:-:S03]  /*05b0*/  ISETP.NE.AND P0, PT, R0, 0x2, PT ;  /* 0x000000020000780c */ /* 0x000fc60003f05270 */
[----:B------:R-:W-:-:S04]  /*05c0*/  IMAD R18, R18, 0x28, R23 ;  /* 0x0000002812127824 */ /* 0x000fc800078e0217 */
[----:B------:R-:W-:Y:S02]  /*05d0*/  IMAD R20, R18, 0x2, R17 ;  /* 0x0000000212147824 */ /* 0x000fe400078e0211 */
[----:B------:R-:W-:-:S03]  /*05e0*/  IMAD.MOV.U32 R18, RZ, RZ, R40 ;  /* 0x000000ffff127224 */ /* 0x000fc600078e0028 */
[----:B--2---:R1:W-:Y:S01]  /*05f0*/  STS.U16 [R20], R19 ;  /* 0x0000001314007388 */ /* 0x0043e20000000400 */
[----:B------:R-:W-:Y:S05]  /*0600*/  @!P0 BRA `(.L_x_4) ;  /* 0x00000000003c8947 */ /* 0x000fea0003800000 */
[C---:B------:R-:W-:Y:S02]  /*0610*/  LOP3.LUT R21, R40.reuse, 0x1f, RZ, 0xc0, !PT ;  /* 0x0000001f28157812 */ /* 0x040fe400078ec0ff */
[----:B-1----:R-:W-:-:S03]  /*0620*/  LEA.HI R19, R40, UR5, RZ, 0x1b ;  /* 0x0000000528137c11 */ /* 0x002fc6000f8fd8ff */
[----:B------:R-:W-:-:S05]  /*0630*/  VIADD R18, R21, UR4 ;  /* 0x0000000415127c36 */ /* 0x000fca0008000000 */
[----:B------:R-:W-:-:S04]  /*0640*/  ISETP.GE.AND P0, PT, R18, R13, PT ;  /* 0x0000000d1200720c */ /* 0x000fc80003f06270 */
[----:B------:R-:W-:-:S13]  /*0650*/  ISETP.GE.OR P0, PT, R19, R16, P0 ;  /* 0x000000101300720c */ /* 0x000fda0000706670 */
[----:B------:R-:W0:Y:S01]  /*0660*/  @!P0 LDC.64 R14, c[0x0][0x380] ;  /* 0x0000e000ff0e8b82 */ /* 0x000e220000000a00 */
[----:B------:R-:W-:Y:S01]  /*0670*/  @!P0 IMAD R19, R19, R13, R18 ;  /* 0x0000000d13138224 */ /* 0x000fe200078e0212 */
[----:B------:R-:W-:-:S03]  /*0680*/  PRMT R13, RZ, 0x7610, R13 ;  /* 0x00007610ff0d7816 */ /* 0x000fc6000000000d */
[----:B0-----:R-:W-:-:S05]  /*0690*/  @!P0 IMAD.WIDE.U32 R14, R19, 0x2, R14 ;  /* 0x00000002130e8825 */ /* 0x001fca00078e000e */
[----:B------:R-:W2:Y:S01]  /*06a0*/  @!P0 LDG.E.U16.CONSTANT R13, desc[UR8][R14.64] ;  /* 0x000000080e0d8981 */ /* 0x000ea2000c1e9500 */
[----:B------:R-:W-:Y:S01]  /*06b0*/  SHF.R.U32.HI R16, RZ, 0x5, R40 ;  /* 0x00000005ff107819 */ /* 0x000fe20000011628 */
[----:B------:R-:W-:-:S04]  /*06c0*/  IMAD.MOV.U32 R18, RZ, RZ, R12 ;  /* 0x000000ffff127224 */ /* 0x000fc800078e000c */
[----:B------:R-:W-:-:S04]  /*06d0*/  IMAD R16, R16, 0x28, R21 ;  /* 0x0000002810107824 */ /* 0x000fc800078e0215 */
[----:B------:R-:W-:-:S05]  /*06e0*/  IMAD R16, R16, 0x2, R17 ;  /* 0x0000000210107824 */ /* 0x000fca00078e0211 */
[----:B--2---:R2:W-:Y:S02]  /*06f0*/  STS.U16 [R16], R13 ;  /* 0x0000000d10007388 */ /* 0x0045e40000000400 */
.L_x_4:
[----:B------:R-:W-:Y:S05]  /*0700*/  BSYNC.RECONVERGENT B1 ;  /* 0x0000000000017941 */ /* 0x000fea0003800200 */
.L_x_3:
[----:B--2---:R-:W-:Y:S01]  /*0710*/  LOP3.LUT R13, R34, 0xffff, RZ, 0xc0, !PT ;  /* 0x0000ffff220d7812 */ /* 0x004fe200078ec0ff */
[----:B------:R-:W4:Y:S03]  /*0720*/  LDCU UR10, c[0x0][0x3a0] ;  /* 0x00007400ff0a77ac */ /* 0x000f260008000800 */
[----:B------:R-:W-:Y:S01]  /*0730*/  ISETP.GE.U32.AND P0, PT, R13, 0x2, PT ;  /* 0x000000020d00780c */ /* 0x000fe20003f06070 */
[----:B------:R-:W2:-:S12]  /*0740*/  LDCU UR11, c[0x0][0x398] ;  /* 0x00007300ff0b77ac */ /* 0x000e980008000800 */
[----:B------:R-:W-:Y:S05]  /*0750*/  @!P0 BRA `(.L_x_5) ;  /* 0x0000000c00508947 */ /* 0x000fea0003800000 */
[----:B------:R-:W-:Y:S01]  /*0760*/  BSSY.RECONVERGENT B1, `(.L_x_6) ;  /* 0x0000042000017945 */ /* 0x000fe20003800200 */
.L_x_7:
[--C-:B------:R-:W-:Y:S01]  /*0770*/  IMAD.IADD R14, R35, 0x1, R18.reuse ;  /* 0x00000001230e7824 */ /* 0x100fe200078e0212 */
[----:B------:R-:W-:Y:S02]  /*0780*/  LOP3.LUT R13, R18, 0x1f, RZ, 0xc0, !PT ;  /* 0x0000001f120d7812 */ /* 0x000fe400078ec0ff */
[----:B------:R-:W-:Y:S02]  /*0790*/  SHF.R.U32.HI R26, RZ, 0x5, R18 ;  /* 0x00000005ff1a7819 */ /* 0x000fe40000011612 */
[----:B01-3--:R-:W-:Y:S01]  /*07a0*/  LOP3.LUT R20, R14, 0x1f, RZ, 0xc0, !PT ;  /* 0x0000001f0e147812 */ /* 0x00bfe200078ec0ff */
[----:B------:R-:W-:Y:S01]  /*07b0*/  VIADD R22, R13, UR4 ;  /* 0x000000040d167c36 */ /* 0x000fe20008000000 */
[----:B------:R-:W-:Y:S01]  /*07c0*/  SHF.R.U32.HI R27, RZ, 0x5, R14 ;  /* 0x00000005ff1b7819 */ /* 0x000fe2000001160e */
[----:B------:R-:W-:Y:S02]  /*07d0*/  VIADD R21, R26, UR5 ;  /* 0x000000051a157c36 */ /* 0x000fe40008000000 */
[----:B------:R-:W-:Y:S01]  /*07e0*/  VIADD R24, R20, UR4 ;  /* 0x0000000414187c36 */ /* 0x000fe20008000000 */
[----:B----4-:R-:W-:Y:S01]  /*07f0*/  ISETP.GE.AND P0, PT, R22, UR10, PT ;  /* 0x0000000a16007c0c */ /* 0x010fe2000bf06270 */
[----:B------:R-:W-:-:S02]  /*0800*/  VIADD R23, R27, UR5 ;  /* 0x000000051b177c36 */ /* 0x000fc40008000000 */
[----:B------:R-:W-:Y:S01]  /*0810*/  IMAD.IADD R14, R14, 0x1, R35 ;  /* 0x000000010e0e7824 */ /* 0x000fe200078e0223 */
[----:B------:R-:W-:Y:S02]  /*0820*/  ISETP.GE.AND P1, PT, R24, UR10, PT ;  /* 0x0000000a18007c0c */ /* 0x000fe4000bf26270 */
[----:B--2---:R-:W-:Y:S02]  /*0830*/  ISETP.GE.OR P0, PT, R21, UR11, P0 ;  /* 0x0000000b15007c0c */ /* 0x004fe40008706670 */
[----:B------:R-:W-:Y:S02]  /*0840*/  ISETP.GE.OR P2, PT, R23, UR11, P1 ;  /* 0x0000000b17007c0c */ /* 0x000fe40008f46670 */
[----:B------:R-:W-:-:S05]  /*0850*/  LOP3.LUT R15, R14, 0x1f, RZ, 0xc0, !PT ;  /* 0x0000001f0e0f7812 */ /* 0x000fca00078ec0ff */
[----:B------:R-:W-:-:S04]  /*0860*/  VIADD R25, R15, UR4 ;  /* 0x000000040f197c36 */ /* 0x000fc80008000000 */
[----:B------:R-:W0:Y:S01]  /*0870*/  @!P0 LDC.64 R16, c[0x0][0x380] ;  /* 0x0000e000ff108b82 */ /* 0x000e220000000a00 */
[----:B------:R-:W-:Y:S01]  /*0880*/  ISETP.GE.AND P1, PT, R25, UR10, PT ;  /* 0x0000000a19007c0c */ /* 0x000fe2000bf26270 */
[----:B------:R-:W-:Y:S01]  /*0890*/  @!P2 IMAD R23, R23, UR10, R24 ;  /* 0x0000000a1717ac24 */ /* 0x000fe2000f8e0218 */
[----:B------:R-:W-:Y:S01]  /*08a0*/  SHF.R.U32.HI R24, RZ, 0x5, R14 ;  /* 0x00000005ff187819 */ /* 0x000fe2000001160e */
[----:B------:R-:W-:-:S04]  /*08b0*/  @!P0 IMAD R21, R21, UR10, R22 ;  /* 0x0000000a15158c24 */ /* 0x000fc8000f8e0216 */
[----:B------:R-:W1:Y:S01]  /*08c0*/  @!P2 LDC.64 R18, c[0x0][0x380] ;  /* 0x0000e000ff12ab82 */ /* 0x000e620000000a00 */
[----:B------:R-:W-:-:S05]  /*08d0*/  VIADD R44, R24, UR5 ;  /* 0x00000005182c7c36 */ /* 0x000fca0008000000 */
[----:B------:R-:W-:Y:S01]  /*08e0*/  ISETP.GE.OR P1, PT, R44, UR11, P1 ;  /* 0x0000000b2c007c0c */ /* 0x000fe20008f26670 */
[----:B------:R-:W-:-:S05]  /*08f0*/  IMAD.IADD R14, R14, 0x1, R35 ;  /* 0x000000010e0e7824 */ /* 0x000fca00078e0223 */
[----:B------:R-:W-:Y:S01]  /*0900*/  LOP3.LUT R22, R14, 0x1f, RZ, 0xc0, !PT ;  /* 0x0000001f0e167812 */ /* 0x000fe200078ec0ff */
[----:B0-----:R-:W-:Y:S01]  /*0910*/  @!P0 IMAD.WIDE.U32 R16, R21, 0x2, R16 ;  /* 0x0000000215108825 */ /* 0x001fe200078e0010 */
[----:B------:R-:W-:-:S05]  /*0920*/  PRMT R21, RZ, 0x7610, R21 ;  /* 0x00007610ff157816 */ /* 0x000fca0000000015 */
[----:B------:R-:W-:Y:S01]  /*0930*/  @!P1 IMAD R43, R44, UR10, R25 ;  /* 0x0000000a2c2b9c24 */ /* 0x000fe2000f8e0219 */
[----:B------:R-:W-:Y:S01]  /*0940*/  SHF.R.U32.HI R25, RZ, 0x5, R14 ;  /* 0x00000005ff197819 */ /* 0x000fe2000001160e */
[----:B-1----:R-:W-:Y:S01]  /*0950*/  @!P2 IMAD.WIDE.U32 R18, R23, 0x2, R18 ;  /* 0x000000021712a825 */ /* 0x002fe200078e0012 */
[----:B------:R-:W-:-:S03]  /*0960*/  PRMT R23, RZ, 0x7610, R23 ;  /* 0x00007610ff177816 */ /* 0x000fc60000000017 */
[----:B------:R-:W-:Y:S01]  /*0970*/  VIADD R41, R22, UR4 ;  /* 0x0000000416297c36 */ /* 0x000fe20008000000 */
[----:B------:R-:W2:Y:S01]  /*0980*/  @!P2 LDG.E.U16.CONSTANT R21, desc[UR8][R18.64] ;  /* 0x000000081215a981 */ /* 0x000ea2000c1e9500 */
[----:B------:R-:W-:-:S03]  /*0990*/  VIADD R44, R25, UR5 ;  /* 0x00000005192c7c36 */ /* 0x000fc60008000000 */
[----:B------:R0:W3:Y:S01]  /*09a0*/  @!P0 LDG.E.U16.CONSTANT R23, desc[UR8][R16.64] ;  /* 0x0000000810178981 */ /* 0x0000e2000c1e9500 */
[----:B------:R-:W-:-:S04]  /*09b0*/  ISETP.GE.AND P0, PT, R41, UR10, PT ;  /* 0x0000000a29007c0c */ /* 0x000fc8000bf06270 */
[----:B------:R-:W-:Y:S01]  /*09c0*/  ISETP.GE.OR P0, PT, R44, UR11, P0 ;  /* 0x0000000b2c007c0c */ /* 0x000fe20008706670 */
[----:B0-----:R-:W0:-:S12]  /*09d0*/  @!P1 LDC.64 R16, c[0x0][0x380] ;  /* 0x0000e000ff109b82 */ /* 0x001e180000000a00 */
[----:B------:R-:W1:Y:S01]  /*09e0*/  @!P0 LDC.64 R18, c[0x0][0x380] ;  /* 0x0000e000ff128b82 */ /* 0x000e620000000a00 */
[----:B------:R-:W-:Y:S02]  /*09f0*/  @!P0 IMAD R41, R44, UR10, R41 ;  /* 0x0000000a2c298c24 */ /* 0x000fe4000f8e0229 */
[----:B0-----:R-:W-:Y:S01]  /*0a00*/  @!P1 IMAD.WIDE.U32 R16, R43, 0x2, R16 ;  /* 0x000000022b109825 */ /* 0x001fe200078e0010 */
[----:B------:R-:W-:-:S06]  /*0a10*/  PRMT R43, RZ, 0x7610, R43 ;  /* 0x00007610ff2b7816 */ /* 0x000fcc000000002b */
[----:B------:R-:W4:Y:S01]  /*0a20*/  @!P1 LDG.E.U16.CONSTANT R43, desc[UR8][R16.64] ;  /* 0x00000008102b9981 */ /* 0x000f22000c1e9500 */
[----:B-1----:R-:W-:Y:S01]  /*0a30*/  @!P0 IMAD.WIDE.U32 R18, R41, 0x2, R18 ;  /* 0x0000000229128825 */ /* 0x002fe200078e0012 */
[----:B------:R-:W-:-:S06]  /*0a40*/  PRMT R41, RZ, 0x7610, R41 ;  /* 0x00007610ff297816 */ /* 0x000fcc0000000029 */
[----:B------:R0:W5:Y:S01]  /*0a50*/  @!P0 LDG.E.U16.CONSTANT R41, desc[UR8][R18.64] ;  /* 0x0000000812298981 */ /* 0x000162000c1e9500 */
[----:B------:R-:W1:Y:S01]  /*0a60*/  S2UR UR7, SR_CgaCtaId ;  /* 0x00000000000779c3 */ /* 0x000e620000008800 */
[----:B------:R-:W-:Y:S01]  /*0a70*/  UMOV UR6, 0x400 ;  /* 0x0000040000067882 */ /* 0x000fe20000000000 */
[----:B------:R-:W-:Y:S02]  /*0a80*/  IMAD R13, R26, 0x28, R13 ;  /* 0x000000281a0d7824 */ /* 0x000fe400078e020d */
[----:B------:R-:W-:Y:S02]  /*0a90*/  IMAD R20, R27, 0x28, R20 ;  /* 0x000000281b147824 */ /* 0x000fe400078e0214 */
[----:B------:R-:W-:Y:S02]  /*0aa0*/  IMAD R15, R24, 0x28, R15 ;  /* 0x00000028180f7824 */ /* 0x000fe400078e020f */
[----:B------:R-:W-:Y:S02]  /*0ab0*/  IMAD R25, R25, 0x28, R22 ;  /* 0x0000002819197824 */ /* 0x000fe400078e0216 */
[----:B0-----:R-:W-:Y:S01]  /*0ac0*/  IMAD.IADD R18, R14, 0x1, R35 ;  /* 0x000000010e127824 */ /* 0x001fe200078e0223 */
[----:B-1----:R-:W-:-:S06]  /*0ad0*/  ULEA UR6, UR7, UR6, 0x18 ;  /* 0x0000000607067291 */ /* 0x002fcc000f8ec0ff */
[----:B------:R-:W-:Y:S02]  /*0ae0*/  LEA R16, R13, UR6, 0x1 ;  /* 0x000000060d107c11 */ /* 0x000fe4000f8e08ff */
[----:B------:R-:W-:Y:S02]  /*0af0*/  LEA R20, R20, UR6, 0x1 ;  /* 0x0000000614147c11 */ /* 0x000fe4000f8e08ff */
[----:B------:R-:W-:Y:S02]  /*0b00*/  LEA R22, R15, UR6, 0x1 ;  /* 0x000000060f167c11 */ /* 0x000fe4000f8e08ff */
[----:B------:R-:W-:Y:S02]  /*0b10*/  LEA R24, R25, UR6, 0x1 ;  /* 0x0000000619187c11 */ /* 0x000fe4000f8e08ff */
[----:B------:R-:W-:Y:S01]  /*0b20*/  ISETP.GE.U32.AND P0, PT, R18, 0x800, PT ;  /* 0x000008001200780c */ /* 0x000fe20003f06070 */
[----:B---3--:R3:W-:Y:S04]  /*0b30*/  STS.U16 [R16], R23 ;  /* 0x0000001710007388 */ /* 0x0087e80000000400 */
[----:B--2---:R3:W-:Y:S04]  /*0b40*/  STS.U16 [R20], R21 ;  /* 0x0000001514007388 */ /* 0x0047e80000000400 */
[----:B----4-:R3:W-:Y:S04]  /*0b50*/  STS.U16 [R22], R43 ;  /* 0x0000002b16007388 */ /* 0x0107e80000000400 */
[----:B-----5:R3:W-:Y:S01]  /*0b60*/  STS.U16 [R24], R41 ;  /* 0x0000002918007388 */ /* 0x0207e20000000400 */
[----:B------:R-:W-:Y:S05]  /*0b70*/  @!P0 BRA `(.L_x_7) ;  /* 0xfffffff800fc8947 */ /* 0x000fea000383ffff */
[----:B------:R-:W-:Y:S05]  /*0b80*/  BSYNC.RECONVERGENT B1 ;  /* 0x0000000000017941 */ /* 0x000fea0003800200 */
.L_x_6:
[----:B------:R-:W-:Y:S05]  /*0b90*/  BRA `(.L_x_5) ;  /* 0x0000000800407947 */ /* 0x000fea0003800000 */
.L_x_2:
[----:B------:R-:W-:Y:S01]  /*0ba0*/  ISETP.NE.AND P0, PT, R0, RZ, PT ;  /* 0x000000ff0000720c */ /* 0x000fe20003f05270 */
[----:B------:R-:W-:Y:S01]  /*0bb0*/  BSSY.RECONVERGENT B1, `(.L_x_8) ;  /* 0x0000040000017945 */ /* 0x000fe20003800200 */
[----:B------:R-:W-:-:S11]  /*0bc0*/  IMAD.MOV.U32 R24, RZ, RZ, R38 ;  /* 0x000000ffff187224 */ /* 0x000fd600078e0026 */
[----:B------:R-:W-:Y:S05]  /*0bd0*/  @!P0 BRA `(.L_x_9) ;  /* 0x0000000000f48947 */ /* 0x000fea0003800000 */
[----:B------:R-:W0:Y:S01]  /*0be0*/  LDC R13, c[0x0][0x3a0] ;  /* 0x0000e800ff0d7b82 */ /* 0x000e220000000800 */
[----:B------:R-:W-:Y:S02]  /*0bf0*/  LOP3.LUT R18, R38, 0x1f, RZ, 0xc0, !PT ;  /* 0x0000001f26127812 */ /* 0x000fe400078ec0ff */
[----:B------:R-:W-:-:S03]  /*0c00*/  SHF.R.U32.HI R14, RZ, 0x5, R38 ;  /* 0x00000005ff0e7819 */ /* 0x000fc60000011626 */
[----:B------:R-:W-:Y:S02]  /*0c10*/  VIADD R18, R18, UR4 ;  /* 0x0000000412127c36 */ /* 0x000fe40008000000 */
[----:B------:R-:W1:Y:S01]  /*0c20*/  LDC R16, c[0x0][0x398] ;  /* 0x0000e600ff107b82 */ /* 0x000e620000000800 */
[----:B------:R-:W-:Y:S02]  /*0c30*/  VIADD R17, R14, UR5 ;  /* 0x000000050e117c36 */ /* 0x000fe40008000000 */
[----:B0-----:R-:W-:-:S04]  /*0c40*/  ISETP.GE.AND P0, PT, R18, R13, PT ;  /* 0x0000000d1200720c */ /* 0x001fc80003f06270 */
[----:B-1----:R-:W-:-:S13]  /*0c50*/  ISETP.GE.OR P0, PT, R17, R16, P0 ;  /* 0x000000101100720c */ /* 0x002fda0000706670 */
[----:B------:R-:W0:Y:S01]  /*0c60*/  @!P0 LDC.64 R14, c[0x0][0x380] ;  /* 0x0000e000ff0e8b82 */ /* 0x000e220000000a00 */
[--C-:B------:R-:W-:Y:S01]  /*0c70*/  @!P0 IMAD R17, R17, R13, R18.reuse ;  /* 0x0000000d11118224 */ /* 0x100fe200078e0212 */
[----:B------:R-:W-:-:S03]  /*0c80*/  PRMT R18, RZ, 0x7610, R18 ;  /* 0x00007610ff127816 */ /* 0x000fc60000000012 */
[----:B0-----:R-:W-:-:S05]  /*0c90*/  @!P0 IMAD.WIDE.U32 R14, R17, 0x2, R14 ;  /* 0x00000002110e8825 */ /* 0x001fca00078e000e */
[----:B------:R-:W2:Y:S01]  /*0ca0*/  @!P0 LDG.E.U16.CONSTANT R18, desc[UR8][R14.64] ;  /* 0x000000080e128981 */ /* 0x000ea2000c1e9500 */
[----:B------:R-:W-:Y:S01]  /*0cb0*/  SHF.R.U32.HI R20, RZ, 0x5, R38 ;  /* 0x00000005ff147819 */ /* 0x000fe20000011626 */
[----:B------:R-:W-:Y:S01]  /*0cc0*/  IMAD.MOV.U32 R24, RZ, RZ, R42 ;  /* 0x000000ffff187224 */ /* 0x000fe200078e002a */
[----:B------:R-:W-:Y:S01]  /*0cd0*/  MOV R19, 0x400 ;  /* 0x0000040000137802 */ /* 0x000fe20000000f00 */
[----:B------:R-:W0:Y:S01]  /*0ce0*/  S2R R22, SR_CgaCtaId ;  /* 0x0000000000167919 */ /* 0x000e220000008800 */
[----:B------:R-:W-:Y:S02]  /*0cf0*/  LOP3.LUT R17, R20, 0x7, RZ, 0xc0, !PT ;  /* 0x0000000714117812 */ /* 0x000fe400078ec0ff */
[----:B------:R-:W-:Y:S02]  /*0d00*/  ISETP.NE.AND P0, PT, R0, 0x1, PT ;  /* 0x000000010000780c */ /* 0x000fe40003f05270 */
[----:B------:R-:W-:-:S05]  /*0d10*/  LOP3.LUT R17, R17, 0x1f, R38, 0x78, !PT ;  /* 0x0000001f11117812 */ /* 0x000fca00078e7826 */
[----:B------:R-:W-:Y:S01]  /*0d20*/  IMAD R20, R20, 0x28, R17 ;  /* 0x0000002814147824 */ /* 0x000fe200078e0211 */
[----:B0-----:R-:W-:-:S05]  /*0d30*/  LEA R17, R22, R19, 0x18 ;  /* 0x0000001316117211 */ /* 0x001fca00078ec0ff */
[----:B------:R-:W-:-:S05]  /*0d40*/  IMAD R19, R20, 0x2, R17 ;  /* 0x0000000214137824 */ /* 0x000fca00078e0211 */
[----:B--2---:R0:W-:Y:S01]  /*0d50*/  STS.U16 [R19], R18 ;  /* 0x0000001213007388 */ /* 0x0041e20000000400 */
[----:B------:R-:W-:Y:S05]  /*0d60*/  @!P0 BRA `(.L_x_9) ;  /* 0x0000000000908947 */ /* 0x000fea0003800000 */
[C---:B0-----:R-:W-:Y:S02]  /*0d70*/  LOP3.LUT R18, R42.reuse, 0x1f, RZ, 0xc0, !PT ;  /* 0x0000001f2a127812 */ /* 0x041fe400078ec0ff */
[----:B------:R-:W-:-:S03]  /*0d80*/  LEA.HI R19, R42, UR5, RZ, 0x1b ;  /* 0x000000052a137c11 */ /* 0x000fc6000f8fd8ff */
[----:B------:R-:W-:-:S05]  /*0d90*/  VIADD R18, R18, UR4 ;  /* 0x0000000412127c36 */ /* 0x000fca0008000000 */
[----:B------:R-:W-:-:S04]  /*0da0*/  ISETP.GE.AND P0, PT, R18, R13, PT ;  /* 0x0000000d1200720c */ /* 0x000fc80003f06270 */
[----:B------:R-:W-:-:S13]  /*0db0*/  ISETP.GE.OR P0, PT, R19, R16, P0 ;  /* 0x000000101300720c */ /* 0x000fda0000706670 */
[----:B------:R-:W0:Y:S01]  /*0dc0*/  @!P0 LDC.64 R14, c[0x0][0x380] ;  /* 0x0000e000ff0e8b82 */ /* 0x000e220000000a00 */
[--C-:B------:R-:W-:Y:S01]  /*0dd0*/  @!P0 IMAD R19, R19, R13, R18.reuse ;  /* 0x0000000d13138224 */ /* 0x100fe200078e0212 */
[----:B------:R-:W-:-:S03]  /*0de0*/  PRMT R18, RZ, 0x7610, R18 ;  /* 0x00007610ff127816 */ /* 0x000fc60000000012 */
[----:B0-----:R-:W-:-:S05]  /*0df0*/  @!P0 IMAD.WIDE.U32 R14, R19, 0x2, R14 ;  /* 0x00000002130e8825 */ /* 0x001fca00078e000e */
[----:B------:R-:W2:Y:S01]  /*0e00*/  @!P0 LDG.E.U16.CONSTANT R18, desc[UR8][R14.64] ;  /* 0x000000080e128981 */ /* 0x000ea2000c1e9500 */
[----:B------:R-:W-:Y:S01]  /*0e10*/  SHF.R.U32.HI R20, RZ, 0x5, R42 ;  /* 0x00000005ff147819 */ /* 0x000fe2000001162a */
[----:B------:R-:W-:Y:S01]  /*0e20*/  IMAD.MOV.U32 R24, RZ, RZ, R40 ;  /* 0x000000ffff187224 */ /* 0x000fe200078e0028 */
[----:B------:R-:W-:Y:S02]  /*0e30*/  ISETP.NE.AND P0, PT, R0, 0x2, PT ;  /* 0x000000020000780c */ /* 0x000fe40003f05270 */
[----:B------:R-:W-:-:S04]  /*0e40*/  LOP3.LUT R19, R20, 0x7, RZ, 0xc0, !PT ;  /* 0x0000000714137812 */ /* 0x000fc800078ec0ff */
[----:B------:R-:W-:-:S05]  /*0e50*/  LOP3.LUT R19, R19, 0x1f, R42, 0x78, !PT ;  /* 0x0000001f13137812 */ /* 0x000fca00078e782a */
[----:B------:R-:W-:-:S04]  /*0e60*/  IMAD R20, R20, 0x28, R19 ;  /* 0x0000002814147824 */ /* 0x000fc800078e0213 */
[----:B------:R-:W-:-:S05]  /*0e70*/  IMAD R19, R20, 0x2, R17 ;  /* 0x0000000214137824 */ /* 0x000fca00078e0211 */
[----:B--2---:R1:W-:Y:S01]  /*0e80*/  STS.U16 [R19], R18 ;  /* 0x0000001213007388 */ /* 0x0043e20000000400 */
[----:B------:R-:W-:Y:S05]  /*0e90*/  @!P0 BRA `(.L_x_9) ;  /* 0x0000000000448947 */ /* 0x000fea0003800000 */
[C---:B-1----:R-:W-:Y:S02]  /*0ea0*/  LOP3.LUT R18, R40.reuse, 0x1f, RZ, 0xc0, !PT ;  /* 0x0000001f28127812 */ /* 0x042fe400078ec0ff */
[----:B------:R-:W-:-:S03]  /*0eb0*/  LEA.HI R19, R40, UR5, RZ, 0x1b ;  /* 0x0000000528137c11 */ /* 0x000fc6000f8fd8ff */
        /* <DEDUP_REMOVED lines=9> */
[----:B------:R-:W-:-:S03]  /*0f50*/  IMAD.MOV.U32 R24, RZ, RZ, R12 ;  /* 0x000000ffff187224 */ /* 0x000fc600078e000c */
[----:B------:R-:W-:-:S04]  /*0f60*/  LOP3.LUT R19, R16, 0x7, RZ, 0xc0, !PT ;  /* 0x0000000710137812 */ /* 0x000fc800078ec0ff */
[----:B------:R-:W-:-:S05]  /*0f70*/  LOP3.LUT R19, R19, 0x1f, R40, 0x78, !PT ;  /* 0x0000001f13137812 */ /* 0x000fca00078e7828 */
[----:B------:R-:W-:-:S04]  /*0f80*/  IMAD R16, R16, 0x28, R19 ;  /* 0x0000002810107824 */ /* 0x000fc800078e0213 */
[----:B------:R-:W-:-:S05]  /*0f90*/  IMAD R16, R16, 0x2, R17 ;  /* 0x0000000210107824 */ /* 0x000fca00078e0211 */
[----:B--2---:R2:W-:Y:S02]  /*0fa0*/  STS.U16 [R16], R13 ;  /* 0x0000000d10007388 */ /* 0x0045e40000000400 */
.L_x_9:
[----:B------:R-:W-:Y:S05]  /*0fb0*/  BSYNC.RECONVERGENT B1 ;  /* 0x0000000000017941 */ /* 0x000fea0003800200 */
.L_x_8:
[----:B--2---:R-:W-:Y:S01]  /*0fc0*/  LOP3.LUT R13, R34, 0xffff, RZ, 0xc0, !PT ;  /* 0x0000ffff220d7812 */ /* 0x004fe200078ec0ff */
[----:B------:R-:W2:Y:S03]  /*0fd0*/  LDCU UR10, c[0x0][0x3a0] ;  /* 0x00007400ff0a77ac */ /* 0x000ea60008000800 */
[----:B------:R-:W-:Y:S01]  /*0fe0*/  ISETP.GE.U32.AND P0, PT, R13, 0x2, PT ;  /* 0x000000020d00780c */ /* 0x000fe20003f06070 */
[----:B------:R-:W3:-:S12]  /*0ff0*/  LDCU UR11, c[0x0][0x398] ;  /* 0x00007300ff0b77ac */ /* 0x000ed80008000800 */
[----:B------:R-:W-:Y:S05]  /*1000*/  @!P0 BRA `(.L_x_5) ;  /* 0x0000000400248947 */ /* 0x000fea0003800000 */
[C-C-:B01----:R-:W-:Y:S02]  /*1010*/  IMAD R18, R35.reuse, 0x2, R24.reuse ;  /* 0x0000000223127824 */ /* 0x143fe400078e0218 */
[----:B------:R-:W-:Y:S02]  /*1020*/  IMAD R16, R35, 0x3, R24 ;  /* 0x0000000323107824 */ /* 0x000fe400078e0218 */
[----:B------:R-:W-:-:S07]  /*1030*/  IMAD.IADD R14, R24, 0x1, R35 ;  /* 0x00000001180e7824 */ /* 0x000fce00078e0223 */
.L_x_10:
[----:B------:R-:W-:Y:S02]  /*1040*/  LOP3.LUT R17, R24, 0x1f, RZ, 0xc0, !PT ;  /* 0x0000001f18117812 */ /* 0x000fe400078ec0ff */
[----:B0-----:R-:W-:Y:S02]  /*1050*/  SHF.R.U32.HI R44, RZ, 0x5, R24 ;  /* 0x00000005ff2c7819 */ /* 0x001fe40000011618 */
[----:B------:R-:W-:Y:S01]  /*1060*/  LOP3.LUT R15, R14, 0x1f, RZ, 0xc0, !PT ;  /* 0x0000001f0e0f7812 */ /* 0x000fe200078ec0ff */
[----:B------:R-:W-:Y:S01]  /*1070*/  VIADD R20, R17, UR4 ;  /* 0x0000000411147c36 */ /* 0x000fe20008000000 */
[----:B------:R-:W-:Y:S01]  /*1080*/  SHF.R.U32.HI R25, RZ, 0x5, R14 ;  /* 0x00000005ff197819 */ /* 0x000fe2000001160e */
[----:B------:R-:W-:Y:S01]  /*1090*/  VIADD R13, R44, UR5 ;  /* 0x000000052c0d7c36 */ /* 0x000fe20008000000 */
[----:B------:R-:W-:Y:S01]  /*10a0*/  PRMT R19, RZ, 0x7610, R19 ;  /* 0x00007610ff137816 */ /* 0x000fe20000000013 */
[----:B------:R-:W-:Y:S01]  /*10b0*/  VIADD R26, R15, UR4 ;  /* 0x000000040f1a7c36 */ /* 0x000fe20008000000 */
[----:B--2---:R-:W-:Y:S01]  /*10c0*/  ISETP.GE.AND P0, PT, R20, UR10, PT ;  /* 0x0000000a14007c0c */ /* 0x004fe2000bf06270 */
[----:B------:R-:W-:-:S03]  /*10d0*/  VIADD R27, R25, UR5 ;  /* 0x00000005191b7c36 */ /* 0x000fc60008000000 */
[----:B---3--:R-:W-:Y:S02]  /*10e0*/  ISETP.GE.OR P0, PT, R13, UR11, P0 ;  /* 0x0000000b0d007c0c */ /* 0x008fe40008706670 */
[----:B------:R-:W-:-:S04]  /*10f0*/  ISETP.GE.AND P1, PT, R26, UR10, PT ;  /* 0x0000000a1a007c0c */ /* 0x000fc8000bf26270 */
[----:B------:R-:W-:-:S07]  /*1100*/  ISETP.GE.OR P1, PT, R27, UR11, P1 ;  /* 0x0000000b1b007c0c */ /* 0x000fce0008f26670 */
[----:B------:R-:W0:Y:S01]  /*1110*/  @!P0 LDC.64 R22, c[0x0][0x380] ;  /* 0x0000e000ff168b82 */ /* 0x000e220000000a00 */
[----:B------:R-:W-:-:S05]  /*1120*/  @!P0 IMAD R13, R13, UR10, R20 ;  /* 0x0000000a0d0d8c24 */ /* 0x000fca000f8e0214 */
[----:B------:R-:W-:Y:S01]  /*1130*/  @!P1 IMAD R43, R27, UR10, R26 ;  /* 0x0000000a1b2b9c24 */ /* 0x000fe2000f8e021a */
[----:B------:R-:W-:Y:S01]  /*1140*/  SHF.R.U32.HI R26, RZ, 0x5, R18 ;  /* 0x00000005ff1a7819 */ /* 0x000fe20000011612 */
[----:B------:R-:W1:Y:S04]  /*1150*/  @!P1 LDC.64 R20, c[0x0][0x380] ;  /* 0x0000e000ff149b82 */ /* 0x000e680000000a00 */
[----:B------:R-:W-:Y:S02]  /*1160*/  VIADD R41, R26, UR5 ;  /* 0x000000051a297c36 */ /* 0x000fe40008000000 */
[----:B0-----:R-:W-:Y:S01]  /*1170*/  @!P0 IMAD.WIDE.U32 R22, R13, 0x2, R22 ;  /* 0x000000020d168825 */ /* 0x001fe200078e0016 */
[----:B------:R-:W-:-:S04]  /*1180*/  LOP3.LUT R13, R18, 0x1f, RZ, 0xc0, !PT ;  /* 0x0000001f120d7812 */ /* 0x000fc800078ec0ff */
[----:B------:R0:W2:Y:S01]  /*1190*/  @!P0 LDG.E.U16.CONSTANT R19, desc[UR8][R22.64] ;  /* 0x0000000816138981 */ /* 0x0000a2000c1e9500 */
[----:B------:R-:W-:Y:S02]  /*11a0*/  VIADD R27, R13, UR4 ;  /* 0x000000040d1b7c36 */ /* 0x000fe40008000000 */
[----:B-1----:R-:W-:Y:S01]  /*11b0*/  @!P1 IMAD.WIDE.U32 R20, R43, 0x2, R20 ;  /* 0x000000022b149825 */ /* 0x002fe200078e0014 */
[----:B------:R-:W-:Y:S02]  /*11c0*/  PRMT R43, RZ, 0x7610, R43 ;  /* 0x00007610ff2b7816 */ /* 0x000fe4000000002b */
[----:B------:R-:W-:-:S04]  /*11d0*/  ISETP.GE.AND P0, PT, R27, UR10, PT ;  /* 0x0000000a1b007c0c */ /* 0x000fc8000bf06270 */
[----:B------:R-:W-:Y:S01]  /*11e0*/  ISETP.GE.OR P0, PT, R41, UR11, P0 ;  /* 0x0000000b29007c0c */ /* 0x000fe20008706670 */
[----:B------:R1:W3:-:S12]  /*11f0*/  @!P1 LDG.E.U16.CONSTANT R43, desc[UR8][R20.64] ;  /* 0x00000008142b9981 */ /* 0x0002d8000c1e9500 */
[----:B0-----:R-:W0:Y:S01]  /*1200*/  @!P0 LDC.64 R22, c[0x0][0x380] ;  /* 0x0000e000ff168b82 */ /* 0x001e220000000a00 */
[----:B------:R-:W-:Y:S01]  /*1210*/  @!P0 IMAD R27, R41, UR10, R27 ;  /* 0x0000000a291b8c24 */ /* 0x000fe2000f8e021b */
[----:B------:R-:W-:Y:S02]  /*1220*/  LOP3.LUT R41, R17, 0x7, R44, 0x78, !PT ;  /* 0x0000000711297812 */ /* 0x000fe400078e782c */
[----:B------:R-:W-:-:S03]  /*1230*/  LOP3.LUT R17, R16, 0x1f, RZ, 0xc0, !PT ;  /* 0x0000001f10117812 */ /* 0x000fc600078ec0ff */
[----:B------:R-:W-:Y:S01]  /*1240*/  IMAD R44, R44, 0x28, R41 ;  /* 0x000000282c2c7824 */ /* 0x000fe200078e0229 */
[----:B------:R-:W-:Y:S01]  /*1250*/  SHF.R.U32.HI R41, RZ, 0x5, R16 ;  /* 0x00000005ff297819 */ /* 0x000fe20000011610 */
[----:B------:R-:W-:-:S04]  /*1260*/  VIADD R45, R17, UR4 ;  /* 0x00000004112d7c36 */ /* 0x000fc80008000000 */
[----:B-1----:R-:W-:Y:S02]  /*1270*/  VIADD R21, R41, UR5 ;  /* 0x0000000529157c36 */ /* 0x002fe40008000000 */
[----:B0-----:R-:W-:Y:S01]  /*1280*/  @!P0 IMAD.WIDE.U32 R22, R27, 0x2, R22 ;  /* 0x000000021b168825 */ /* 0x001fe200078e0016 */
[----:B------:R-:W-:-:S06]  /*1290*/  PRMT R27, RZ, 0x7610, R27 ;  /* 0x00007610ff1b7816 */ /* 0x000fcc000000001b */
[----:B------:R0:W4:Y:S01]  /*12a0*/  @!P0 LDG.E.U16.CONSTANT R27, desc[UR8][R22.64] ;  /* 0x00000008161b8981 */ /* 0x000122000c1e9500 */
[----:B------:R-:W-:Y:S02]  /*12b0*/  ISETP.GE.AND P0, PT, R45, UR10, PT ;  /* 0x0000000a2d007c0c */ /* 0x000fe4000bf06270 */
[----:B------:R-:W-:Y:S02]  /*12c0*/  LOP3.LUT R20, R15, 0x7, R25, 0x78, !PT ;  /* 0x000000070f147812 */ /* 0x000fe400078e7819 */
[----:B------:R-:W-:-:S03]  /*12d0*/  ISETP.GE.OR P0, PT, R21, UR11, P0 ;  /* 0x0000000b15007c0c */ /* 0x000fc60008706670 */
[----:B------:R-:W-:-:S10]  /*12e0*/  IMAD R25, R25, 0x28, R20 ;  /* 0x0000002819197824 */ /* 0x000fd400078e0214 */
[----:B------:R-:W-:Y:S02]  /*12f0*/  @!P0 IMAD R15, R21, UR10, R45 ;  /* 0x0000000a150f8c24 */ /* 0x000fe4000f8e022d */
[----:B------:R-:W1:Y:S02]  /*1300*/  @!P0 LDC.64 R20, c[0x0][0x380] ;  /* 0x0000e000ff148b82 */ /* 0x000e640000000a00 */
[----:B-1----:R-:W-:Y:S01]  /*1310*/  @!P0 IMAD.WIDE.U32 R20, R15, 0x2, R20 ;  /* 0x000000020f148825 */ /* 0x002fe200078e0014 */
[----:B------:R-:W-:-:S06]  /*1320*/  PRMT R15, RZ, 0x7610, R15 ;  /* 0x00007610ff0f7816 */ /* 0x000fcc000000000f */
[----:B------:R1:W5:Y:S01]  /*1330*/  @!P0 LDG.E.U16.CONSTANT R15, desc[UR8][R20.64] ;  /* 0x00000008140f8981 */ /* 0x000362000c1e9500 */
[----:B------:R-:W1:Y:S01]  /*1340*/  S2UR UR7, SR_CgaCtaId ;  /* 0x00000000000779c3 */ /* 0x000e620000008800 */
[----:B------:R-:W-:Y:S01]  /*1350*/  UMOV UR6, 0x400 ;  /* 0x0000040000067882 */ /* 0x000fe20000000000 */
[----:B------:R-:W-:Y:S01]  /*1360*/  LOP3.LUT R13, R13, 0x7, R26, 0x78, !PT ;  /* 0x000000070d0d7812 */ /* 0x000fe200078e781a */
[----:B------:R-:W-:Y:S01]  /*1370*/  IMAD R14, R35, 0x4, R14 ;  /* 0x00000004230e7824 */ /* 0x000fe200078e020e */
[----:B0-----:R-:W-:Y:S01]  /*1380*/  LOP3.LUT R22, R17, 0x7, R41, 0x78, !PT ;  /* 0x0000000711167812 */ /* 0x001fe200078e7829 */
[C---:B------:R-:W-:Y:S01]  /*1390*/  IMAD R18, R35.reuse, 0x4, R18 ;  /* 0x0000000423127824 */ /* 0x040fe200078e0212 */
[----:B------:R-:W-:Y:S01]  /*13a0*/  IADD3 R24, PT, PT, R35, R24, R35 ;  /* 0x0000001823187210 */ /* 0x000fe20007ffe023 */
[----:B------:R-:W-:Y:S02]  /*13b0*/  IMAD R13, R26, 0x28, R13 ;  /* 0x000000281a0d7824 */ /* 0x000fe400078e020d */
[----:B------:R-:W-:Y:S01]  /*13c0*/  IMAD R41, R41, 0x28, R22 ;  /* 0x0000002829297824 */ /* 0x000fe200078e0216 */
[C---:B------:R-:W-:Y:S01]  /*13d0*/  IADD3 R24, PT, PT, R35.reuse, R24, R35 ;  /* 0x0000001823187210 */ /* 0x040fe20007ffe023 */
[----:B------:R-:W-:-:S03]  /*13e0*/  IMAD R16, R35, 0x4, R16 ;  /* 0x0000000423107824 */ /* 0x000fc600078e0210 */
[----:B------:R-:W-:Y:S01]  /*13f0*/  ISETP.GE.U32.AND P0, PT, R24, 0x800, PT ;  /* 0x000008001800780c */ /* 0x000fe20003f06070 */
[----:B-1----:R-:W-:-:S06]  /*1400*/  ULEA UR6, UR7, UR6, 0x18 ;  /* 0x0000000607067291 */ /* 0x002fcc000f8ec0ff */
[----:B------:R-:W-:Y:S02]  /*1410*/  LEA R44, R44, UR6, 0x1 ;  /* 0x000000062c2c7c11 */ /* 0x000fe4000f8e08ff */
[----:B------:R-:W-:Y:S02]  /*1420*/  LEA R22, R25, UR6, 0x1 ;  /* 0x0000000619167c11 */ /* 0x000fe4000f8e08ff */
[----:B------:R-:W-:Y:S02]  /*1430*/  LEA R26, R13, UR6, 0x1 ;  /* 0x000000060d1a7c11 */ /* 0x000fe4000f8e08ff */
[----:B------:R-:W-:Y:S01]  /*1440*/  LEA R20, R41, UR6, 0x1 ;  /* 0x0000000629147c11 */ /* 0x000fe2000f8e08ff */
[----:B--2---:R0:W-:Y:S04]  /*1450*/  STS.U16 [R44], R19 ;  /* 0x000000132c007388 */ /* 0x0041e80000000400 */
[----:B---3--:R0:W-:Y:S04]  /*1460*/  STS.U16 [R22], R43 ;  /* 0x0000002b16007388 */ /* 0x0081e80000000400 */
[----:B----4-:R0:W-:Y:S04]  /*1470*/  STS.U16 [R26], R27 ;  /* 0x0000001b1a007388 */ /* 0x0101e80000000400 */
[----:B-----5:R0:W-:Y:S01]  /*1480*/  STS.U16 [R20], R15 ;  /* 0x0000000f14007388 */ /* 0x0201e20000000400 */
[----:B------:R-:W-:Y:S05]  /*1490*/  @!P0 BRA `(.L_x_10) ;  /* 0xfffffff800e88947 */ /* 0x000fea000383ffff */
.L_x_5:
[----:B--234-:R-:W-:Y:S05]  /*14a0*/  BSYNC.RECONVERGENT B0 ;  /* 0x0000000000007941 */ /* 0x01cfea0003800200 */
.L_x_1:
[----:B------:R-:W2:Y:S01]  /*14b0*/  LDCU.U8 UR6, c[0x0][0x3a4] ;  /* 0x00007480ff0677ac */ /* 0x000ea20008000000 */
[----:B------:R-:W-:Y:S01]  /*14c0*/  LOP3.LUT R13, R38, 0x3f, RZ, 0xc0, !PT ;  /* 0x0000003f260d7812 */ /* 0x000fe200078ec0ff */
[----:B------:R-:W-:Y:S01]  /*14d0*/  BSSY.RECONVERGENT B0, `(.L_x_11) ;  /* 0x0000111000007945 */ /* 0x000fe20003800200 */
[----:B0-----:R-:W-:Y:S02]  /*14e0*/  LOP3.LUT R15, R42, 0x3f, RZ, 0xc0, !PT ;  /* 0x0000003f2a0f7812 */ /* 0x001fe400078ec0ff */
[----:B-1----:R-:W-:Y:S01]  /*14f0*/  LOP3.LUT R19, R40, 0x3f, RZ, 0xc0, !PT ;  /* 0x0000003f28137812 */ /* 0x002fe200078ec0ff */
[C---:B------:R-:W-:Y:S01]  /*1500*/  IMAD R21, R36.reuse, 0x40, R13 ;  /* 0x0000004024157824 */ /* 0x040fe200078e020d */
[----:B------:R-:W-:Y:S01]  /*1510*/  SHF.R.U32.HI R17, RZ, 0x6, R38 ;  /* 0x00000006ff117819 */ /* 0x000fe20000011626 */
[C---:B------:R-:W-:Y:S02]  /*1520*/  IMAD R16, R36.reuse, 0x40, R15 ;  /* 0x0000004024107824 */ /* 0x040fe400078e020f */
[----:B------:R-:W-:Y:S01]  /*1530*/  IMAD R13, R36, 0x40, R19 ;  /* 0x00000040240d7824 */ /* 0x000fe200078e0213 */
[----:B--2---:R-:W-:-:S04]  /*1540*/  UPRMT UR6, UR6, 0x8880, URZ ;  /* 0x0000888006067896 */ /* 0x004fc800080000ff */
[----:B------:R-:W-:-:S09]  /*1550*/  UISETP.NE.AND UP0, UPT, UR6, URZ, UPT ;  /* 0x000000ff0600728c */ /* 0x000fd2000bf05270 */
[----:B------:R-:W-:Y:S05]  /*1560*/  BRA.U UP0, `(.L_x_12) ;  /* 0x00000009000c7547 */ /* 0x000fea000b800000 */
[----:B------:R-:W-:Y:S01]  /*1570*/  ISETP.NE.AND P0, PT, R0, RZ, PT ;  /* 0x000000ff0000720c */ /* 0x000fe20003f05270 */
[----:B------:R-:W-:Y:S01]  /*1580*/  BSSY.RECONVERGENT B1, `(.L_x_13) ;  /* 0x0000038000017945 */ /* 0x000fe20003800200 */
[----:B------:R-:W-:-:S11]  /*1590*/  IMAD.MOV.U32 R22, RZ, RZ, R38 ;  /* 0x000000ffff167224 */ /* 0x000fd600078e0026 */
[----:B------:R-:W-:Y:S05]  /*15a0*/  @!P0 BRA `(.L_x_14) ;  /* 0x0000000000d48947 */ /* 0x000fea0003800000 */
[----:B------:R-:W0:Y:S01]  /*15b0*/  LDC R18, c[0x0][0x39c] ;  /* 0x0000e700ff127b82 */ /* 0x000e220000000800 */
[----:B------:R-:W-:-:S07]  /*15c0*/  VIADD R20, R17, UR4 ;  /* 0x0000000411147c36 */ /* 0x000fce0008000000 */
[----:B------:R-:W1:Y:S01]  /*15d0*/  LDC R19, c[0x0][0x3a0] ;  /* 0x0000e800ff137b82 */ /* 0x000e620000000800 */
[----:B0-----:R-:W-:-:S04]  /*15e0*/  ISETP.GE.AND P0, PT, R21, R18, PT ;  /* 0x000000121500720c */ /* 0x001fc80003f06270 */
[----:B-1----:R-:W-:-:S13]  /*15f0*/  ISETP.GE.OR P0, PT, R20, R19, P0 ;  /* 0x000000131400720c */ /* 0x002fda0000706670 */
[----:B------:R-:W0:Y:S01]  /*1600*/  @!P0 LDC.64 R14, c[0x0][0x388] ;  /* 0x0000e200ff0e8b82 */ /* 0x000e220000000a00 */
[----:B------:R-:W-:Y:S01]  /*1610*/  @!P0 IMAD R21, R20, R18, R21 ;  /* 0x0000001214158224 */ /* 0x000fe200078e0215 */
[----:B------:R-:W-:-:S03]  /*1620*/  PRMT R20, RZ, 0x7610, R20 ;  /* 0x00007610ff147816 */ /* 0x000fc60000000014 */
[----:B0-----:R-:W-:-:S05]  /*1630*/  @!P0 IMAD.WIDE R14, R21, 0x2, R14 ;  /* 0x00000002150e8825 */ /* 0x001fca00078e020e */
[----:B------:R-:W2:Y:S01]  /*1640*/  @!P0 LDG.E.U16.CONSTANT R20, desc[UR8][R14.64] ;  /* 0x000000080e148981 */ /* 0x000ea2000c1e9500 */
[----:B------:R-:W-:Y:S02]  /*1650*/  LOP3.LUT R22, R38, 0x3f, RZ, 0xc0, !PT ;  /* 0x0000003f26167812 */ /* 0x000fe400078ec0ff */
[----:B------:R-:W-:Y:S01]  /*1660*/  MOV R21, 0x400 ;  /* 0x0000040000157802 */ /* 0x000fe20000000f00 */
[----:B------:R-:W0:Y:S01]  /*1670*/  S2R R24, SR_CgaCtaId ;  /* 0x0000000000187919 */ /* 0x000e220000008800 */
[----:B------:R-:W-:Y:S01]  /*1680*/  ISETP.NE.AND P0, PT, R0, 0x1, PT ;  /* 0x000000010000780c */ /* 0x000fe20003f05270 */
[----:B------:R-:W-:Y:S01]  /*1690*/  IMAD R22, R17, 0x48, R22 ;  /* 0x0000004811167824 */ /* 0x000fe200078e0216 */
[----:B0-----:R-:W-:-:S05]  /*16a0*/  LEA R17, R24, R21, 0x18 ;  /* 0x0000001518117211 */ /* 0x001fca00078ec0ff */
[----:B------:R-:W-:Y:S02]  /*16b0*/  IMAD R21, R22, 0x2, R17 ;  /* 0x0000000216157824 */ /* 0x000fe400078e0211 */
[----:B------:R-:W-:-:S03]  /*16c0*/  IMAD.MOV.U32 R22, RZ, RZ, R42 ;  /* 0x000000ffff167224 */ /* 0x000fc600078e002a */
[----:B--2---:R0:W-:Y:S01]  /*16d0*/  STS.U16 [R21+0x1400], R20 ;  /* 0x0014001415007388 */ /* 0x0041e20000000400 */
[----:B------:R-:W-:Y:S05]  /*16e0*/  @!P0 BRA `(.L_x_14) ;  /* 0x0000000000848947 */ /* 0x000fea0003800000 */
[----:B0-----:R-:W-:Y:S02]  /*16f0*/  SHF.R.U32.HI R20, RZ, 0x6, R42 ;  /* 0x00000006ff147819 */ /* 0x001fe4000001162a */
[----:B------:R-:W-:-:S03]  /*1700*/  ISETP.GE.AND P0, PT, R16, R18, PT ;  /* 0x000000121000720c */ /* 0x000fc60003f06270 */
[----:B------:R-:W-:-:S05]  /*1710*/  VIADD R21, R20, UR4 ;  /* 0x0000000414157c36 */ /* 0x000fca0008000000 */
[----:B------:R-:W-:-:S13]  /*1720*/  ISETP.GE.OR P0, PT, R21, R19, P0 ;  /* 0x000000131500720c */ /* 0x000fda0000706670 */
[----:B------:R-:W0:Y:S01]  /*1730*/  @!P0 LDC.64 R14, c[0x0][0x388] ;  /* 0x0000e200ff0e8b82 */ /* 0x000e220000000a00 */
[--C-:B------:R-:W-:Y:S01]  /*1740*/  @!P0 IMAD R21, R21, R18, R16.reuse ;  /* 0x0000001215158224 */ /* 0x100fe200078e0210 */
[----:B------:R-:W-:-:S03]  /*1750*/  PRMT R16, RZ, 0x7610, R16 ;  /* 0x00007610ff107816 */ /* 0x000fc60000000010 */
[----:B0-----:R-:W-:-:S05]  /*1760*/  @!P0 IMAD.WIDE R14, R21, 0x2, R14 ;  /* 0x00000002150e8825 */ /* 0x001fca00078e020e */
[----:B------:R-:W2:Y:S01]  /*1770*/  @!P0 LDG.E.U16.CONSTANT R16, desc[UR8][R14.64] ;  /* 0x000000080e108981 */ /* 0x000ea2000c1e9500 */
[----:B------:R-:W-:Y:S01]  /*1780*/  LOP3.LUT R21, R42, 0x3f, RZ, 0xc0, !PT ;  /* 0x0000003f2a157812 */ /* 0x000fe200078ec0ff */
[----:B------:R-:W-:Y:S01]  /*1790*/  IMAD.MOV.U32 R22, RZ, RZ, R40 ;  /* 0x000000ffff167224 */ /* 0x000fe200078e0028 */
[----:B------:R-:W-:-:S03]  /*17a0*/  ISETP.NE.AND P0, PT, R0, 0x2, PT ;  /* 0x000000020000780c */ /* 0x000fc60003f05270 */
[----:B------:R-:W-:-:S04]  /*17b0*/  IMAD R20, R20, 0x48, R21 ;  /* 0x0000004814147824 */ /* 0x000fc800078e0215 */
[----:B------:R-:W-:-:S05]  /*17c0*/  IMAD R21, R20, 0x2, R17 ;  /* 0x0000000214157824 */ /* 0x000fca00078e0211 */
[----:B--2---:R1:W-:Y:S01]  /*17d0*/  STS.U16 [R21+0x1400], R16 ;  /* 0x0014001015007388 */ /* 0x0043e20000000400 */
[----:B------:R-:W-:Y:S05]  /*17e0*/  @!P0 BRA `(.L_x_14) ;  /* 0x0000000000448947 */ /* 0x000fea0003800000 */
[----:B------:R-:W-:Y:S01]  /*17f0*/  SHF.R.U32.HI R14, RZ, 0x6, R40 ;  /* 0x00000006ff0e7819 */ /* 0x000fe20000011628 */
[----:B------:R-:W-:Y:S01]  /*1800*/  BSSY.RECONVERGENT B2, `(.L_x_15) ;  /* 0x000000d000027945 */ /* 0x000fe20003800200 */
[----:B------:R-:W-:Y:S02]  /*1810*/  ISETP.GE.AND P0, PT, R13, R18, PT ;  /* 0x000000120d00720c */ /* 0x000fe40003f06270 */
[----:B------:R-:W-:Y:S01]  /*1820*/  LOP3.LUT R15, R40, 0x3f, RZ, 0xc0, !PT ;  /* 0x0000003f280f7812 */ /* 0x000fe200078ec0ff */
[----:B-1----:R-:W-:-:S04]  /*1830*/  VIADD R16, R14, UR4 ;  /* 0x000000040e107c36 */ /* 0x002fc80008000000 */
[----:B------:R-:W-:Y:S01]  /*1840*/  IMAD R14, R14, 0x48, R15 ;  /* 0x000000480e0e7824 */ /* 0x000fe200078e020f */
[----:B------:R-:W-:-:S03]  /*1850*/  ISETP.GE.OR P0, PT, R16, R19, P0 ;  /* 0x000000131000720c */ /* 0x000fc60000706670 */
[----:B------:R-:W-:Y:S01]  /*1860*/  IMAD R17, R14, 0x2, R17 ;  /* 0x000000020e117824 */ /* 0x000fe200078e0211 */
[----:B------:R-:W-:-:S09]  /*1870*/  PRMT R14, RZ, 0x7610, R14 ;  /* 0x00007610ff0e7816 */ /* 0x000fd2000000000e */
[----:B------:R-:W-:Y:S05]  /*1880*/  @P0 BRA `(.L_x_16) ;  /* 0x0000000000100947 */ /* 0x000fea0003800000 */
[----:B------:R-:W0:Y:S01]  /*1890*/  LDC.64 R14, c[0x0][0x388] ;  /* 0x0000e200ff0e7b82 */ /* 0x000e220000000a00 */
[----:B------:R-:W-:-:S04]  /*18a0*/  IMAD R13, R16, R18, R13 ;  /* 0x00000012100d7224 */ /* 0x000fc800078e020d */
[----:B0-----:R-:W-:-:S06]  /*18b0*/  IMAD.WIDE R14, R13, 0x2, R14 ;  /* 0x000000020d0e7825 */ /* 0x001fcc00078e020e */
[----:B------:R0:W5:Y:S02]  /*18c0*/  LDG.E.U16.CONSTANT R14, desc[UR8][R14.64] ;  /* 0x000000080e0e7981 */ /* 0x000164000c1e9500 */
.L_x_16:
[----:B------:R-:W-:Y:S05]  /*18d0*/  BSYNC.RECONVERGENT B2 ;  /* 0x0000000000027941 */ /* 0x000fea0003800200 */
.L_x_15:
[----:B-----5:R2:W-:Y:S01]  /*18e0*/  STS.U16 [R17+0x1400], R14 ;  /* 0x0014000e11007388 */ /* 0x0205e20000000400 */
[----:B------:R-:W-:-:S07]  /*18f0*/  IMAD.MOV.U32 R22, RZ, RZ, R12 ;  /* 0x000000ffff167224 */ /* 0x000fce00078e000c */
.L_x_14:
[----:B------:R-:W-:Y:S05]  /*1900*/  BSYNC.RECONVERGENT B1 ;  /* 0x0000000000017941 */ /* 0x000fea0003800200 */
.L_x_13:
[----:B------:R-:W-:Y:S01]  /*1910*/  LOP3.LUT R12, R34, 0xffff, RZ, 0xc0, !PT ;  /* 0x0000ffff220c7812 */ /* 0x000fe200078ec0ff */
[----:B------:R-:W3:Y:S03]  /*1920*/  LDCU UR11, c[0x0][0x3a0] ;  /* 0x00007400ff0b77ac */ /* 0x000ee60008000800 */
[----:B------:R-:W-:Y:S01]  /*1930*/  ISETP.GE.U32.AND P0, PT, R12, 0x2, PT ;  /* 0x000000020c00780c */ /* 0x000fe20003f06070 */
[----:B------:R-:W4:-:S12]  /*1940*/  LDCU UR10, c[0x0][0x39c] ;  /* 0x00007380ff0a77ac */ /* 0x000f180008000800 */
[----:B------:R-:W-:Y:S05]  /*1950*/  @!P0 BRA `(.L_x_17) ;  /* 0x0000000c00208947 */ /* 0x000fea0003800000 */
[----:B------:R-:W-:Y:S01]  /*1960*/  BSSY.RECONVERGENT B1, `(.L_x_18) ;  /* 0x0000042000017945 */ /* 0x000fe20003800200 */
.L_x_19:
[----:B0-----:R-:W-:Y:S01]  /*1970*/  LOP3.LUT R13, R22, 0x3f, RZ, 0xc0, !PT ;  /* 0x0000003f160d7812 */ /* 0x001fe200078ec0ff */
[--C-:B--2---:R-:W-:Y:S01]  /*1980*/  IMAD.IADD R14, R35, 0x1, R22.reuse ;  /* 0x00000001230e7824 */ /* 0x104fe200078e0216 */
[----:B0-----:R-:W-:-:S03]  /*1990*/  SHF.R.U32.HI R20, RZ, 0x6, R22 ;  /* 0x00000006ff147819 */ /* 0x001fc60000011616 */
[----:B------:R-:W-:Y:S01]  /*19a0*/  IMAD R12, R36, 0x40, R13 ;  /* 0x00000040240c7824 */ /* 0x000fe200078e020d */
[----:B-1----:R-:W-:Y:S01]  /*19b0*/  LOP3.LUT R21, R14, 0x3f, RZ, 0xc0, !PT ;  /* 0x0000003f0e157812 */ /* 0x002fe200078ec0ff */
[----:B------:R-:W-:Y:S01]  /*19c0*/  VIADD R15, R20, UR4 ;  /* 0x00000004140f7c36 */ /* 0x000fe20008000000 */
[--C-:B------:R-:W-:Y:S01]  /*19d0*/  SHF.R.U32.HI R24, RZ, 0x6, R14.reuse ;  /* 0x00000006ff187819 */ /* 0x100fe2000001160e */
[----:B------:R-:W-:Y:S01]  /*19e0*/  IMAD.IADD R22, R14, 0x1, R35 ;  /* 0x000000010e167824 */ /* 0x000fe200078e0223 */
[----:B----4-:R-:W-:Y:S01]  /*19f0*/  ISETP.GE.AND P0, PT, R12, UR10, PT ;  /* 0x0000000a0c007c0c */ /* 0x010fe2000bf06270 */
[----:B------:R-:W-:Y:S01]  /*1a00*/  IMAD R18, R36, 0x40, R21 ;  /* 0x0000004024127824 */ /* 0x000fe200078e0215 */
[----:B------:R-:W-:Y:S01]  /*1a10*/  PRMT R14, RZ, 0x7610, R14 ;  /* 0x00007610ff0e7816 */ /* 0x000fe2000000000e */
[----:B------:R-:W-:Y:S01]  /*1a20*/  VIADD R19, R24, UR4 ;  /* 0x0000000418137c36 */ /* 0x000fe20008000000 */
[----:B---3--:R-:W-:Y:S02]  /*1a30*/  ISETP.GE.OR P1, PT, R15, UR11, P0 ;  /* 0x0000000b0f007c0c */ /* 0x008fe40008726670 */
[----:B------:R-:W-:-:S04]  /*1a40*/  ISETP.GE.AND P0, PT, R18, UR10, PT ;  /* 0x0000000a12007c0c */ /* 0x000fc8000bf06270 */
[----:B------:R-:W-:-:S07]  /*1a50*/  ISETP.GE.OR P0, PT, R19, UR11, P0 ;  /* 0x0000000b13007c0c */ /* 0x000fce0008706670 */
[----:B------:R-:W0:Y:S01]  /*1a60*/  @!P1 LDC.64 R16, c[0x0][0x388] ;  /* 0x0000e200ff109b82 */ /* 0x000e220000000a00 */
[----:B------:R-:W-:Y:S02]  /*1a70*/  @!P1 IMAD R15, R15, UR10, R12 ;  /* 0x0000000a0f0f9c24 */ /* 0x000fe4000f8e020c */
[----:B------:R-:W-:-:S03]  /*1a80*/  IMAD.IADD R12, R22, 0x1, R35 ;  /* 0x00000001160c7824 */ /* 0x000fc600078e0223 */
[----:B------:R-:W-:Y:S02]  /*1a90*/  @!P0 IMAD R19, R19, UR10, R18 ;  /* 0x0000000a13138c24 */ /* 0x000fe4000f8e0212 */
[----:B------:R-:W-:Y:S01]  /*1aa0*/  LOP3.LUT R23, R12, 0x3f, RZ, 0xc0, !PT ;  /* 0x0000003f0c177812 */ /* 0x000fe200078ec0ff */
[----:B------:R-:W1:Y:S01]  /*1ab0*/  @!P0 LDC.64 R44, c[0x0][0x388] ;  /* 0x0000e200ff2c8b82 */ /* 0x000e620000000a00 */
[----:B------:R-:W-:-:S03]  /*1ac0*/  SHF.R.U32.HI R26, RZ, 0x6, R12 ;  /* 0x00000006ff1a7819 */ /* 0x000fc6000001160c */
[----:B------:R-:W-:Y:S02]  /*1ad0*/  IMAD R43, R36, 0x40, R23 ;  /* 0x00000040242b7824 */ /* 0x000fe400078e0217 */
[----:B0-----:R-:W-:Y:S01]  /*1ae0*/  @!P1 IMAD.WIDE R16, R15, 0x2, R16 ;  /* 0x000000020f109825 */ /* 0x001fe200078e0210 */
[----:B------:R-:W-:Y:S02]  /*1af0*/  LOP3.LUT R15, R22, 0x3f, RZ, 0xc0, !PT ;  /* 0x0000003f160f7812 */ /* 0x000fe400078ec0ff */
[----:B------:R-:W-:Y:S02]  /*1b00*/  SHF.R.U32.HI R22, RZ, 0x6, R22 ;  /* 0x00000006ff167819 */ /* 0x000fe40000011616 */
[----:B------:R0:W2:Y:S01]  /*1b10*/  @!P1 LDG.E.U16.CONSTANT R14, desc[UR8][R16.64] ;  /* 0x00000008100e9981 */ /* 0x0000a2000c1e9500 */
[----:B------:R-:W-:Y:S01]  /*1b20*/  IMAD R18, R36, 0x40, R15 ;  /* 0x0000004024127824 */ /* 0x000fe200078e020f */
[----:B------:R-:W-:Y:S01]  /*1b30*/  ISETP.GE.AND P2, PT, R43, UR10, PT ;  /* 0x0000000a2b007c0c */ /* 0x000fe2000bf46270 */
[----:B------:R-:W-:Y:S01]  /*1b40*/  VIADD R27, R22, UR4 ;  /* 0x00000004161b7c36 */ /* 0x000fe20008000000 */
[----:B------:R-:W-:Y:S01]  /*1b50*/  PRMT R25, RZ, 0x7610, R25 ;  /* 0x00007610ff197816 */ /* 0x000fe20000000019 */
[----:B------:R-:W-:Y:S01]  /*1b60*/  VIADD R41, R26, UR4 ;  /* 0x000000041a297c36 */ /* 0x000fe20008000000 */
[----:B------:R-:W-:Y:S01]  /*1b70*/  ISETP.GE.AND P1, PT, R18, UR10, PT ;  /* 0x0000000a12007c0c */ /* 0x000fe2000bf26270 */
[----:B-1----:R-:W-:-:S03]  /*1b80*/  @!P0 IMAD.WIDE R44, R19, 0x2, R44 ;  /* 0x00000002132c8825 */ /* 0x002fc600078e022c */
[----:B------:R-:W-:Y:S02]  /*1b90*/  ISETP.GE.OR P1, PT, R27, UR11, P1 ;  /* 0x0000000b1b007c0c */ /* 0x000fe40008f26670 */
[----:B------:R-:W-:Y:S01]  /*1ba0*/  ISETP.GE.OR P2, PT, R41, UR11, P2 ;  /* 0x0000000b29007c0c */ /* 0x000fe20009746670 */
[----:B------:R-:W3:Y:S10]  /*1bb0*/  @!P0 LDG.E.U16.CONSTANT R25, desc[UR8][R44.64] ;  /* 0x000000082c198981 */ /* 0x000ef4000c1e9500 */
[----:B------:R-:W-:-:S02]  /*1bc0*/  @!P1 IMAD R27, R27, UR10, R18 ;  /* 0x0000000a1b1b9c24 */ /* 0x000fc4000f8e0212 */
[----:B------:R-:W1:Y:S01]  /*1bd0*/  @!P1 LDC.64 R18, c[0x0][0x388] ;  /* 0x0000e200ff129b82 */ /* 0x000e620000000a00 */
[----:B------:R-:W-:-:S07]  /*1be0*/  @!P2 IMAD R41, R41, UR10, R43 ;  /* 0x0000000a2929ac24 */ /* 0x000fce000f8e022b */
[----:B0-----:R-:W0:Y:S01]  /*1bf0*/  @!P2 LDC.64 R16, c[0x0][0x388] ;  /* 0x0000e200ff10ab82 */ /* 0x001e220000000a00 */
[----:B-1----:R-:W-:Y:S01]  /*1c00*/  @!P1 IMAD.WIDE R18, R27, 0x2, R18 ;  /* 0x000000021b129825 */ /* 0x002fe200078e0212 */
[----:B------:R-:W-:-:S06]  /*1c10*/  PRMT R27, RZ, 0x7610, R27 ;  /* 0x00007610ff1b7816 */ /* 0x000fcc000000001b */
[----:B------:R1:W4:Y:S01]  /*1c20*/  @!P1 LDG.E.U16.CONSTANT R27, desc[UR8][R18.64] ;  /* 0x00000008121b9981 */ /* 0x000322000c1e9500 */
[----:B0-----:R-:W-:Y:S01]  /*1c30*/  @!P2 IMAD.WIDE R16, R41, 0x2, R16 ;  /* 0x000000022910a825 */ /* 0x001fe200078e0210 */
        /* <DEDUP_REMOVED lines=8> */
[----:B------:R-:W-:-:S05]  /*1cc0*/  IMAD.IADD R22, R12, 0x1, R35 ;  /* 0x000000010c167824 */ /* 0x000fca00078e0223 */
[----:B------:R-:W-:Y:S01]  /*1cd0*/  ISETP.GE.U32.AND P0, PT, R22, 0x800, PT ;  /* 0x000008001600780c */ /* 0x000fe20003f06070 */
[----:B-1----:R-:W-:-:S06]  /*1ce0*/  ULEA UR6, UR7, UR6, 0x18 ;  /* 0x0000000607067291 */ /* 0x002fcc000f8ec0ff */
[----:B------:R-:W-:Y:S02]  /*1cf0*/  LEA R13, R13, UR6, 0x1 ;  /* 0x000000060d0d7c11 */ /* 0x000fe4000f8e08ff */
[----:B------:R-:W-:Y:S02]  /*1d00*/  LEA R18, R21, UR6, 0x1 ;  /* 0x0000000615127c11 */ /* 0x000fe4000f8e08ff */
[----:B------:R-:W-:Y:S02]  /*1d10*/  LEA R20, R15, UR6, 0x1 ;  /* 0x000000060f147c11 */ /* 0x000fe4000f8e08ff */
[----:B0-----:R-:W-:Y:S01]  /*1d20*/  LEA R16, R23, UR6, 0x1 ;  /* 0x0000000617107c11 */ /* 0x001fe2000f8e08ff */
[----:B--2---:R0:W-:Y:S04]  /*1d30*/  STS.U16 [R13+0x1400], R14 ;  /* 0x0014000e0d007388 */ /* 0x0041e80000000400 */
[----:B---3--:R0:W-:Y:S04]  /*1d40*/  STS.U16 [R18+0x1400], R25 ;  /* 0x0014001912007388 */ /* 0x0081e80000000400 */
[----:B----4-:R0:W-:Y:S04]  /*1d50*/  STS.U16 [R20+0x1400], R27 ;  /* 0x0014001b14007388 */ /* 0x0101e80000000400 */
[----:B-----5:R0:W-:Y:S01]  /*1d60*/  STS.U16 [R16+0x1400], R41 ;  /* 0x0014002910007388 */ /* 0x0201e20000000400 */
[----:B------:R-:W-:Y:S05]  /*1d70*/  @!P0 BRA `(.L_x_19) ;  /* 0xfffffff800fc8947 */ /* 0x000fea000383ffff */
[----:B------:R-:W-:Y:S05]  /*1d80*/  BSYNC.RECONVERGENT B1 ;  /* 0x0000000000017941 */ /* 0x000fea0003800200 */
.L_x_18:
[----:B------:R-:W-:Y:S05]  /*1d90*/  BRA `(.L_x_17) ;  /* 0x0000000800107947 */ /* 0x000fea0003800000 */
.L_x_12:
        /* <DEDUP_REMOVED lines=15> */
[----:B------:R-:W-:Y:S01]  /*1e90*/  ISETP.NE.AND P0, PT, R0, 0x1, PT ;  /* 0x000000010000780c */ /* 0x000fe20003f05270 */
[----:B------:R-:W0:Y:S01]  /*1ea0*/  S2R R24, SR_CgaCtaId ;  /* 0x0000000000187919 */ /* 0x000e220000008800 */
[----:B------:R-:W-:Y:S02]  /*1eb0*/  LOP3.LUT R22, R21, 0x3f, R38, 0x78, !PT ;  /* 0x0000003f15167812 */ /* 0x000fe400078e7826 */
[----:B------:R-:W-:-:S03]  /*1ec0*/  MOV R21, 0x400 ;  /* 0x0000040000157802 */ /* 0x000fc60000000f00 */
        /* <DEDUP_REMOVED lines=17> */
[----:B------:R-:W-:Y:S02]  /*1fe0*/  ISETP.NE.AND P0, PT, R0, 0x2, PT ;  /* 0x000000020000780c */ /* 0x000fe40003f05270 */
[----:B------:R-:W-:-:S05]  /*1ff0*/  LOP3.LUT R21, R21, 0x3f, R42, 0x78, !PT ;  /* 0x0000003f15157812 */ /* 0x000fca00078e782a */
[----:B------:R-:W-:-:S04]  /*2000*/  IMAD R20, R20, 0x48, R21 ;  /* 0x0000004814147824 */ /* 0x000fc800078e0215 */
[----:B------:R-:W-:-:S05]  /*2010*/  IMAD R21, R20, 0x2, R17 ;  /* 0x0000000214157824 */ /* 0x000fca00078e0211 */
[----:B--2---:R1:W-:Y:S01]  /*2020*/  STS.U16 [R21+0x1400], R16 ;  /* 0x0014001015007388 */ /* 0x0043e20000000400 */
[----:B------:R-:W-:Y:S05]  /*2030*/  @!P0 BRA `(.L_x_21) ;  /* 0x00000000003c8947 */ /* 0x000fea0003800000 */
[----:B------:R-:W-:Y:S02]  /*2040*/  SHF.R.U32.HI R20, RZ, 0x6, R40 ;  /* 0x00000006ff147819 */ /* 0x000fe40000011628 */
[----:B------:R-:W-:-:S03]  /*2050*/  ISETP.GE.AND P0, PT, R13, R18, PT ;  /* 0x000000120d00720c */ /* 0x000fc60003f06270 */
[----:B-1----:R-:W-:-:S05]  /*2060*/  VIADD R16, R20, UR4 ;  /* 0x0000000414107c36 */ /* 0x002fca0008000000 */
[----:B------:R-:W-:-:S13]  /*2070*/  ISETP.GE.OR P0, PT, R16, R19, P0 ;  /* 0x000000131000720c */ /* 0x000fda0000706670 */
[----:B------:R-:W0:Y:S01]  /*2080*/  @!P0 LDC.64 R14, c[0x0][0x388] ;  /* 0x0000e200ff0e8b82 */ /* 0x000e220000000a00 */
[--C-:B------:R-:W-:Y:S01]  /*2090*/  @!P0 IMAD R19, R16, R18, R13.reuse ;  /* 0x0000001210138224 */ /* 0x100fe200078e020d */
[----:B------:R-:W-:-:S03]  /*20a0*/  PRMT R13, RZ, 0x7610, R13 ;  /* 0x00007610ff0d7816 */ /* 0x000fc6000000000d */
[----:B0-----:R-:W-:-:S05]  /*20b0*/  @!P0 IMAD.WIDE R14, R19, 0x2, R14 ;  /* 0x00000002130e8825 */ /* 0x001fca00078e020e */
[----:B------:R-:W2:Y:S01]  /*20c0*/  @!P0 LDG.E.U16.CONSTANT R13, desc[UR8][R14.64] ;  /* 0x000000080e0d8981 */ /* 0x000ea2000c1e9500 */
[----:B------:R-:W-:Y:S01]  /*20d0*/  LOP3.LUT R19, R20, 0x7, RZ, 0xc0, !PT ;  /* 0x0000000714137812 */ /* 0x000fe200078ec0ff */
[----:B------:R-:W-:-:S03]  /*20e0*/  IMAD.MOV.U32 R22, RZ, RZ, R12 ;  /* 0x000000ffff167224 */ /* 0x000fc600078e000c */
[----:B------:R-:W-:-:S05]  /*20f0*/  LOP3.LUT R19, R19, 0x3f, R40, 0x78, !PT ;  /* 0x0000003f13137812 */ /* 0x000fca00078e7828 */
[----:B------:R-:W-:-:S04]  /*2100*/  IMAD R16, R20, 0x48, R19 ;  /* 0x0000004814107824 */ /* 0x000fc800078e0213 */
[----:B------:R-:W-:-:S05]  /*2110*/  IMAD R16, R16, 0x2, R17 ;  /* 0x0000000210107824 */ /* 0x000fca00078e0211 */
[----:B--2---:R2:W-:Y:S02]  /*2120*/  STS.U16 [R16+0x1400], R13 ;  /* 0x0014000d10007388 */ /* 0x0045e40000000400 */
.L_x_21:
[----:B------:R-:W-:Y:S05]  /*2130*/  BSYNC.RECONVERGENT B1 ;  /* 0x0000000000017941 */ /* 0x000fea0003800200 */
.L_x_20:
[----:B------:R-:W-:Y:S01]  /*2140*/  LOP3.LUT R12, R34, 0xffff, RZ, 0xc0, !PT ;  /* 0x0000ffff220c7812 */ /* 0x000fe200078ec0ff */
[----:B------:R-:W3:Y:S03]  /*2150*/  LDCU UR11, c[0x0][0x3a0] ;  /* 0x00007400ff0b77ac */ /* 0x000ee60008000800 */
[----:B------:R-:W-:Y:S01]  /*2160*/  ISETP.GE.U32.AND P0, PT, R12, 0x2, PT ;  /* 0x000000020c00780c */ /* 0x000fe20003f06070 */
[----:B------:R-:W4:-:S12]  /*2170*/  LDCU UR10, c[0x0][0x39c] ;  /* 0x00007380ff0a77ac */ /* 0x000f180008000800 */
[----:B------:R-:W-:Y:S05]  /*2180*/  @!P0 BRA `(.L_x_17) ;  /* 0x0000000400148947 */ /* 0x000fea0003800000 */
.L_x_22:
[----:B0-2---:R-:W-:Y:S01]  /*2190*/  LOP3.LUT R13, R22, 0x3f, RZ, 0xc0, !PT ;  /* 0x0000003f160d7812 */ /* 0x005fe200078ec0ff */
[--C-:B------:R-:W-:Y:S01]  /*21a0*/  IMAD.IADD R14, R35, 0x1, R22.reuse ;  /* 0x00000001230e7824 */ /* 0x100fe200078e0216 */
[----:B0-----:R-:W-:-:S03]  /*21b0*/  SHF.R.U32.HI R20, RZ, 0x6, R22 ;  /* 0x00000006ff147819 */ /* 0x001fc60000011616 */
[----:B------:R-:W-:Y:S01]  /*21c0*/  IMAD R12, R36, 0x40, R13 ;  /* 0x00000040240c7824 */ /* 0x000fe200078e020d */
[----:B------:R-:W-:Y:S01]  /*21d0*/  LOP3.LUT R23, R14, 0x3f, RZ, 0xc0, !PT ;  /* 0x0000003f0e177812 */ /* 0x000fe200078ec0ff */
        /* <DEDUP_REMOVED lines=8> */
[----:B------:R-:W-:-:S02]  /*2260*/  ISETP.GE.AND P0, PT, R18, UR10, PT ;  /* 0x0000000a12007c0c */ /* 0x000fc4000bf06270 */
[----:B-1----:R-:W-:Y:S02]  /*2270*/  LOP3.LUT R21, R22, 0x3f, RZ, 0xc0, !PT ;  /* 0x0000003f16157812 */ /* 0x002fe400078ec0ff */
[----:B------:R-:W-:-:S07]  /*2280*/  ISETP.GE.OR P0, PT, R19, UR11, P0 ;  /* 0x0000000b13007c0c */ /* 0x000fce0008706670 */
[----:B------:R-:W0:Y:S01]  /*2290*/  @!P1 LDC.64 R16, c[0x0][0x388] ;  /* 0x0000e200ff109b82 */ /* 0x000e220000000a00 */
[----:B------:R-:W-:Y:S02]  /*22a0*/  @!P1 IMAD R15, R15, UR10, R12 ;  /* 0x0000000a0f0f9c24 */ /* 0x000fe4000f8e020c */
[----:B------:R-:W-:Y:S01]  /*22b0*/  IMAD.IADD R12, R22, 0x1, R35 ;  /* 0x00000001160c7824 */ /* 0x000fe200078e0223 */
[----:B------:R-:W-:Y:S02]  /*22c0*/  SHF.R.U32.HI R22, RZ, 0x6, R22 ;  /* 0x00000006ff167819 */ /* 0x000fe40000011616 */
[----:B------:R-:W-:Y:S02]  /*22d0*/  @!P0 IMAD R19, R19, UR10, R18 ;  /* 0x0000000a13138c24 */ /* 0x000fe4000f8e0212 */
[----:B------:R-:W1:Y:S01]  /*22e0*/  @!P0 LDC.64 R44, c[0x0][0x388] ;  /* 0x0000e200ff2c8b82 */ /* 0x000e620000000a00 */
[----:B------:R-:W-:Y:S01]  /*22f0*/  IMAD R18, R36, 0x40, R21 ;  /* 0x0000004024127824 */ /* 0x000fe200078e0215 */
[----:B------:R-:W-:Y:S01]  /*2300*/  SHF.R.U32.HI R26, RZ, 0x6, R12 ;  /* 0x00000006ff1a7819 */ /* 0x000fe2000001160c */
[----:B------:R-:W-:-:S02]  /*2310*/  VIADD R27, R22, UR4 ;  /* 0x00000004161b7c36 */ /* 0x000fc40008000000 */
[----:B0-----:R-:W-:Y:S01]  /*2320*/  @!P1 IMAD.WIDE R16, R15, 0x2, R16 ;  /* 0x000000020f109825 */ /* 0x001fe200078e0210 */
[----:B------:R-:W-:-:S04]  /*2330*/  LOP3.LUT R15, R12, 0x3f, RZ, 0xc0, !PT ;  /* 0x0000003f0c0f7812 */ /* 0x000fc800078ec0ff */
[----:B------:R0:W2:Y:S01]  /*2340*/  @!P1 LDG.E.U16.CONSTANT R14, desc[UR8][R16.64] ;  /* 0x00000008100e9981 */ /* 0x0000a2000c1e9500 */
[----:B------:R-:W-:Y:S01]  /*2350*/  IMAD R43, R36, 0x40, R15 ;  /* 0x00000040242b7824 */ /* 0x000fe200078e020f */
[----:B------:R-:W-:Y:S01]  /*2360*/  ISETP.GE.AND P1, PT, R18, UR10, PT ;  /* 0x0000000a12007c0c */ /* 0x000fe2000bf26270 */
[----:B------:R-:W-:Y:S01]  /*2370*/  VIADD R41, R26, UR4 ;  /* 0x000000041a297c36 */ /* 0x000fe20008000000 */
[----:B------:R-:W-:Y:S01]  /*2380*/  PRMT R25, RZ, 0x7610, R25 ;  /* 0x00007610ff197816 */ /* 0x000fe20000000019 */
[----:B-1----:R-:W-:Y:S01]  /*2390*/  @!P0 IMAD.WIDE R44, R19, 0x2, R44 ;  /* 0x00000002132c8825 */ /* 0x002fe200078e022c */
[----:B------:R-:W-:Y:S02]  /*23a0*/  ISETP.GE.AND P2, PT, R43, UR10, PT ;  /* 0x0000000a2b007c0c */ /* 0x000fe4000bf46270 */
        /* <DEDUP_REMOVED lines=9> */
[----:B------:R-:W4:Y:S01]  /*2440*/  @!P1 LDG.E.U16.CONSTANT R27, desc[UR8][R18.64] ;  /* 0x00000008121b9981 */ /* 0x000f22000c1e9500 */
[----:B0-----:R-:W-:Y:S01]  /*2450*/  @!P2 IMAD.WIDE R16, R41, 0x2, R16 ;  /* 0x000000022910a825 */ /* 0x001fe200078e0210 */
[----:B------:R-:W-:-:S06]  /*2460*/  PRMT R41, RZ, 0x7610, R41 ;  /* 0x00007610ff297816 */ /* 0x000fcc0000000029 */
[----:B------:R0:W5:Y:S01]  /*2470*/  @!P2 LDG.E.U16.CONSTANT R41, desc[UR8][R16.64] ;  /* 0x000000081029a981 */ /* 0x000162000c1e9500 */
[----:B------:R-:W1:Y:S01]  /*2480*/  S2UR UR7, SR_CgaCtaId ;  /* 0x00000000000779c3 */ /* 0x000e620000008800 */
[----:B------:R-:W-:Y:S01]  /*2490*/  LOP3.LUT R13, R13, 0x7, R20, 0x78, !PT ;  /* 0x000000070d0d7812 */ /* 0x000fe200078e7814 */
[----:B------:R-:W-:Y:S01]  /*24a0*/  UMOV UR6, 0x400 ;  /* 0x0000040000067882 */ /* 0x000fe20000000000 */
[----:B------:R-:W-:Y:S02]  /*24b0*/  LOP3.LUT R23, R23, 0x7, R24, 0x78, !PT ;  /* 0x0000000717177812 */ /* 0x000fe400078e7818 */
[----:B------:R-:W-:Y:S01]  /*24c0*/  LOP3.LUT R21, R21, 0x7, R22, 0x78, !PT ;  /* 0x0000000715157812 */ /* 0x000fe200078e7816 */
[----:B------:R-:W-:Y:S01]  /*24d0*/  IMAD R13, R20, 0x48, R13 ;  /* 0x00000048140d7824 */ /* 0x000fe200078e020d */
[----:B------:R-:W-:Y:S01]  /*24e0*/  LOP3.LUT R15, R15, 0x7, R26, 0x78, !PT ;  /* 0x000000070f0f7812 */ /* 0x000fe200078e781a */
[----:B------:R-:W-:Y:S02]  /*24f0*/  IMAD R23, R24, 0x48, R23 ;  /* 0x0000004818177824 */ /* 0x000fe400078e0217 */
[----:B------:R-:W-:-:S02]  /*2500*/  IMAD R21, R22, 0x48, R21 ;  /* 0x0000004816157824 */ /* 0x000fc400078e0215 */
[----:B------:R-:W-:Y:S02]  /*2510*/  IMAD R15, R26, 0x48, R15 ;  /* 0x000000481a0f7824 */ /* 0x000fe400078e020f */
[----:B------:R-:W-:-:S05]  /*2520*/  IMAD.IADD R22, R12, 0x1, R35 ;  /* 0x000000010c167824 */ /* 0x000fca00078e0223 */
[----:B------:R-:W-:Y:S01]  /*2530*/  ISETP.GE.U32.AND P0, PT, R22, 0x800, PT ;  /* 0x000008001600780c */ /* 0x000fe20003f06070 */
[----:B-1----:R-:W-:-:S06]  /*2540*/  ULEA UR6, UR7, UR6, 0x18 ;  /* 0x0000000607067291 */ /* 0x002fcc000f8ec0ff */
[----:B------:R-:W-:Y:S02]  /*2550*/  LEA R13, R13, UR6, 0x1 ;  /* 0x000000060d0d7c11 */ /* 0x000fe4000f8e08ff */
[----:B0-----:R-:W-:Y:S02]  /*2560*/  LEA R16, R23, UR6, 0x1 ;  /* 0x0000000617107c11 */ /* 0x001fe4000f8e08ff */
[----:B------:R-:W-:Y:S02]  /*2570*/  LEA R18, R21, UR6, 0x1 ;  /* 0x0000000615127c11 */ /* 0x000fe4000f8e08ff */
[----:B------:R-:W-:Y:S01]  /*2580*/  LEA R20, R15, UR6, 0x1 ;  /* 0x000000060f147c11 */ /* 0x000fe2000f8e08ff */
[----:B--2---:R0:W-:Y:S04]  /*2590*/  STS.U16 [R13+0x1400], R14 ;  /* 0x0014000e0d007388 */ /* 0x0041e80000000400 */
[----:B---3--:R0:W-:Y:S04]  /*25a0*/  STS.U16 [R16+0x1400], R25 ;  /* 0x0014001910007388 */ /* 0x0081e80000000400 */
[----:B----4-:R0:W-:Y:S04]  /*25b0*/  STS.U16 [R18+0x1400], R27 ;  /* 0x0014001b12007388 */ /* 0x0101e80000000400 */
[----:B-----5:R0:W-:Y:S01]  /*25c0*/  STS.U16 [R20+0x1400], R41 ;  /* 0x0014002914007388 */ /* 0x0201e20000000400 */
[----:B------:R-:W-:Y:S05]  /*25d0*/  @!P0 BRA `(.L_x_22) ;  /* 0xfffffff800ec8947 */ /* 0x000fea000383ffff */
.L_x_17:
[----:B---34-:R-:W-:Y:S05]  /*25e0*/  BSYNC.RECONVERGENT B0 ;  /* 0x0000000000007941 */ /* 0x018fea0003800200 */
.L_x_11:
[----:B0-2---:R-:W0:Y:S01]  /*25f0*/  S2R R14, SR_LANEID ;  /* 0x00000000000e7919 */ /* 0x005e220000000000 */
[C---:B-1----:R-:W-:Y:S01]  /*2600*/  VIADD R16, R37.reuse, 0x1420 ;  /* 0x0000142025107836 */ /* 0x042fe20000000000 */
[----:B------:R-:W1:Y:S01]  /*2610*/  LDCU UR6, c[0x0][0x3a0] ;  /* 0x00007400ff0677ac */ /* 0x000e620008000800 */
[----:B------:R-:W-:Y:S01]  /*2620*/  VIADD R20, R37, 0x1400 ;  /* 0x0000140025147836 */ /* 0x000fe20000000000 */
[----:B------:R-:W-:-:S04]  /*2630*/  UIADD3 UR4, UPT, UPT, UR4, 0x20, URZ ;  /* 0x0000002004047890 */ /* 0x000fc8000fffe0ff */
[----:B-1----:R-:W-:Y:S01]  /*2640*/  UISETP.GE.AND UP0, UPT, UR4, UR6, UPT ;  /* 0x000000060400728c */ /* 0x002fe2000bf06270 */
[--C-:B0-----:R-:W-:Y:S02]  /*2650*/  SHF.R.U32.HI R12, RZ, 0x3, R14.reuse ;  /* 0x00000003ff0c7819 */ /* 0x101fe4000001160e */
[----:B------:R-:W-:Y:S02]  /*2660*/  LOP3.LUT R13, R14, 0x7, RZ, 0xc0, !PT ;  /* 0x000000070e0d7812 */ /* 0x000fe400078ec0ff */
[----:B------:R-:W-:Y:S01]  /*2670*/  SHF.R.U32.HI R14, RZ, 0x4, R14 ;  /* 0x00000004ff0e7819 */ /* 0x000fe2000001160e */
[----:B------:R-:W-:-:S04]  /*2680*/  IMAD.SHL.U32 R12, R12, 0x8, RZ ;  /* 0x000000080c0c7824 */ /* 0x000fc800078e00ff */
[----:B------:R-:W-:Y:S01]  /*2690*/  IMAD.SHL.U32 R14, R14, 0x8, RZ ;  /* 0x000000080e0e7824 */ /* 0x000fe200078e00ff */
[----:B------:R-:W-:-:S05]  /*26a0*/  LOP3.LUT R13, R12, 0x8, R13, 0xe2, !PT ;  /* 0x000000080c0d7812 */ /* 0x000fca00078ee20d */
[C-C-:B------:R-:W-:Y:S02]  /*26b0*/  IMAD R44, R13.reuse, 0x28, R14.reuse ;  /* 0x000000280d2c7824 */ /* 0x140fe400078e020e */
[----:B------:R-:W-:Y:S02]  /*26c0*/  IMAD R41, R13, 0x48, R14 ;  /* 0x000000480d297824 */ /* 0x000fe400078e020e */
[----:B------:R-:W-:Y:S02]  /*26d0*/  VIADD R13, R39, 0x500 ;  /* 0x00000500270d7836 */ /* 0x000fe40000000000 */
[C---:B------:R-:W-:Y:S01]  /*26e0*/  IMAD.U32 R24, R44.reuse, 0x2, R39 ;  /* 0x000000022c187824 */ /* 0x040fe200078e0027 */
[----:B------:R-:W-:Y:S01]  /*26f0*/  BAR.SYNC.DEFER_BLOCKING 0x0 ;  /* 0x0000000000007b1d */ /* 0x000fe20000010000 */
[----:B------:R-:W-:Y:S02]  /*2700*/  IMAD.U32 R13, R44, 0x2, R13 ;  /* 0x000000022c0d7824 */ /* 0x000fe400078e000d */
[----:B------:R-:W-:-:S02]  /*2710*/  IMAD.U32 R18, R41, 0x2, R16 ;  /* 0x0000000229127824 */ /* 0x000fc400078e0010 */
[----:B------:R-:W-:Y:S01]  /*2720*/  IMAD.U32 R20, R41, 0x2, R20 ;  /* 0x0000000229147824 */ /* 0x000fe200078e0014 */
[----:B------:R-:W-:Y:S04]  /*2730*/  LDSM.16.M88.4 R24, [R24] ;  /* 0x000000001818783b */ /* 0x000fe80000000200 */
[----:B------:R-:W-:Y:S04]  /*2740*/  LDSM.16.M88.4 R12, [R13] ;  /* 0x000000000d0c783b */ /* 0x000fe80000000200 */
[----:B------:R-:W0:Y:S04]  /*2750*/  LDSM.16.MT88.4 R16, [R18] ;  /* 0x000000001210783b */ /* 0x000e280000004200 */
[----:B------:R-:W1:Y:S01]  /*2760*/  LDSM.16.MT88.4 R20, [R20] ;  /* 0x000000001414783b */ /* 0x000e620000004200 */
[-C--:B0-----:R-:W-:Y:S08]  /*2770*/  HMMA.16816.F16 R6, R24, R16.reuse, R6 ;  /* 0x000000101806723c */ /* 0x081ff00000000806 */
[----:B------:R-:W-:Y:S01]  /*2780*/  HMMA.16816.F16 R30, R12, R16, R30 ;  /* 0x000000100c1e723c */ /* 0x000fe2000000081e */
[----:B------:R-:W-:-:S02]  /*2790*/  VIADD R16, R37, 0x1d00 ;  /* 0x00001d0025107836 */ /* 0x000fc40000000000 */
[----:B------:R-:W-:Y:S02]  /*27a0*/  VIADD R17, R39, 0x20 ;  /* 0x0000002027117836 */ /* 0x000fe40000000000 */
[----:B------:R-:W-:-:S03]  /*27b0*/  IMAD.U32 R43, R41, 0x2, R16 ;  /* 0x00000002292b7824 */ /* 0x000fc600078e0010 */
[-C--:B-1----:R-:W-:Y:S08]  /*27c0*/  HMMA.16816.F16 R2, R24, R20.reuse, R2 ;  /* 0x000000141802723c */ /* 0x082ff00000000802 */
[----:B------:R-:W-:Y:S01]  /*27d0*/  HMMA.16816.F16 R8, R12, R20, R8 ;  /* 0x000000140c08723c */ /* 0x000fe20000000808 */
[----:B------:R-:W-:Y:S02]  /*27e0*/  VIADD R20, R37, 0x1d20 ;  /* 0x00001d2025147836 */ /* 0x000fe40000000000 */
[----:B------:R-:W-:-:S02]  /*27f0*/  VIADD R21, R39, 0x520 ;  /* 0x0000052027157836 */ /* 0x000fc40000000000 */
[----:B------:R-:W-:Y:S02]  /*2800*/  IMAD.U32 R16, R41, 0x2, R20 ;  /* 0x0000000229107824 */ /* 0x000fe400078e0014 */
[C---:B------:R-:W-:Y:S01]  /*2810*/  IMAD.U32 R20, R44.reuse, 0x2, R21 ;  /* 0x000000022c147824 */ /* 0x040fe200078e0015 */
[C---:B------:R-:W-:Y:S08]  /*2820*/  HMMA.16816.F16 R4, R24.reuse, R22, R4 ;  /* 0x000000161804723c */ /* 0x040ff00000000804 */
[----:B------:R-:W-:Y:S01]  /*2830*/  HMMA.16816.F16 R10, R24, R18, R10 ;  /* 0x00000012180a723c */ /* 0x000fe2000000080a */
[----:B------:R-:W-:-:S06]  /*2840*/  IMAD.U32 R24, R44, 0x2, R17 ;  /* 0x000000022c187824 */ /* 0x000fcc00078e0011 */
[----:B------:R-:W-:Y:S01]  /*2850*/  LDSM.16.M88.4 R24, [R24] ;  /* 0x000000001818783b */ /* 0x000fe20000000200 */
[C---:B------:R-:W-:Y:S03]  /*2860*/  HMMA.16816.F16 R28, R12.reuse, R22, R28 ;  /* 0x000000160c1c723c */ /* 0x040fe6000000081c */
[----:B------:R-:W-:Y:S05]  /*2870*/  LDSM.16.M88.4 R20, [R20] ;  /* 0x000000001414783b */ /* 0x000fea0000000200 */
[----:B------:R-:W-:Y:S01]  /*2880*/  HMMA.16816.F16 R32, R12, R18, R32 ;  /* 0x000000120c20723c */ /* 0x000fe20000000820 */
[----:B------:R-:W0:Y:S04]  /*2890*/  LDSM.16.MT88.4 R12, [R43] ;  /* 0x000000002b0c783b */ /* 0x000e280000004200 */
[----:B------:R-:W1:Y:S03]  /*28a0*/  LDSM.16.MT88.4 R16, [R16] ;  /* 0x000000001010783b */ /* 0x000e660000004200 */
[C---:B0-----:R-:W-:Y:S08]  /*28b0*/  HMMA.16816.F16 R2, R24.reuse, R12, R2 ;  /* 0x0000000c1802723c */ /* 0x041ff00000000802 */
[C---:B------:R-:W-:Y:S08]  /*28c0*/  HMMA.16816.F16 R4, R24.reuse, R14, R4 ;  /* 0x0000000e1804723c */ /* 0x040ff00000000804 */
[C---:B-1----:R-:W-:Y:S08]  /*28d0*/  HMMA.16816.F16 R6, R24.reuse, R16, R6 ;  /* 0x000000101806723c */ /* 0x042ff00000000806 */
[----:B------:R-:W-:Y:S08]  /*28e0*/  HMMA.16816.F16 R10, R24, R18, R10 ;  /* 0x00000012180a723c */ /* 0x000ff0000000080a */
[C---:B------:R-:W-:Y:S08]  /*28f0*/  HMMA.16816.F16 R8, R20.reuse, R12, R8 ;  /* 0x0000000c1408723c */ /* 0x040ff00000000808 */
[C---:B------:R-:W-:Y:S08]  /*2900*/  HMMA.16816.F16 R28, R20.reuse, R14, R28 ;  /* 0x0000000e141c723c */ /* 0x040ff0000000081c */
[C---:B------:R-:W-:Y:S08]  /*2910*/  HMMA.16816.F16 R30, R20.reuse, R16, R30 ;  /* 0x00000010141e723c */ /* 0x040ff0000000081e */
[----:B------:R-:W-:Y:S01]  /*2920*/  HMMA.16816.F16 R32, R20, R18, R32 ;  /* 0x000000121420723c */ /* 0x000fe20000000820 */
[----:B------:R-:W-:Y:S06]  /*2930*/  BAR.SYNC.DEFER_BLOCKING 0x0 ;  /* 0x0000000000007b1d */ /* 0x000fec0000010000 */
[----:B------:R-:W-:-:S13]  /*2940*/  BRA.U !UP0, `(.L_x_23) ;  /* 0xffffffd908687547 */ /* 0x000fda000b83ffff */
.L_x_0:
[----:B------:R-:W0:Y:S01]  /*2950*/  S2R R0, SR_TID.X ;  /* 0x0000000000007919 */ /* 0x000e220000002100 */
[----:B------:R-:W1:Y:S01]  /*2960*/  LDC.64 R12, c[0x0][0x398] ;  /* 0x0000e600ff0c7b82 */ /* 0x000e620000000a00 */
[--C-:B0-----:R-:W-:Y:S02]  /*2970*/  SHF.R.U32.HI R14, RZ, 0x5, R0.reuse ;  /* 0x00000005ff0e7819 */ /* 0x101fe40000011600 */
[----:B------:R-:W-:-:S03]  /*2980*/  SHF.R.U32.HI R0, RZ, 0x1, R0 ;  /* 0x00000001ff007819 */ /* 0x000fc60000011600 */
[----:B------:R-:W-:Y:S01]  /*2990*/  IMAD.SHL.U32 R14, R14, 0x20, RZ ;  /* 0x000000200e0e7824 */ /* 0x000fe200078e00ff */
[----:B------:R-:W-:-:S04]  /*29a0*/  LOP3.LUT R0, R0, 0x1e0, RZ, 0xc0, !PT ;  /* 0x000001e000007812 */ /* 0x000fc800078ec0ff */
[----:B------:R-:W-:-:S05]  /*29b0*/  LOP3.LUT R15, R14, 0x20, RZ, 0xc0, !PT ;  /* 0x000000200e0f7812 */ /* 0x000fca00078ec0ff */
[----:B--2---:R-:W-:Y:S02]  /*29c0*/  IMAD R36, R36, 0x40, R15 ;  /* 0x0000004024247824 */ /* 0x004fe400078e020f */
[----:B------:R-:W-:Y:S02]  /*29d0*/  VIADD R15, R0, UR5 ;  /* 0x00000005000f7c36 */ /* 0x000fe40008000000 */
[C---:B------:R-:W-:Y:S01]  /*29e0*/  VIADD R0, R36.reuse, 0x10 ;  /* 0x0000001024007836 */ /* 0x040fe20000000000 */
[----:B-1----:R-:W-:Y:S01]  /*29f0*/  ISETP.GE.AND P0, PT, R36, R13, PT ;  /* 0x0000000d2400720c */ /* 0x002fe20003f06270 */
[----:B------:R-:W-:-:S03]  /*2a00*/  VIADD R17, R15, 0x10 ;  /* 0x000000100f117836 */ /* 0x000fc60000000000 */
[-C--:B------:R-:W-:Y:S02]  /*2a10*/  ISETP.GE.OR P3, PT, R15, R12.reuse, P0 ;  /* 0x0000000c0f00720c */ /* 0x080fe40000766670 */
[-C--:B------:R-:W-:Y:S02]  /*2a20*/  ISETP.GE.AND P1, PT, R0, R13.reuse, PT ;  /* 0x0000000d0000720c */ /* 0x080fe40003f26270 */
[CC--:B------:R-:W-:Y:S02]  /*2a30*/  ISETP.GE.OR P0, PT, R17.reuse, R12.reuse, P0 ;  /* 0x0000000c1100720c */ /* 0x0c0fe40000706670 */
[-C--:B------:R-:W-:Y:S02]  /*2a40*/  ISETP.GE.OR P2, PT, R17, R12.reuse, P1 ;  /* 0x0000000c1100720c */ /* 0x080fe40000f46670 */
[C---:B------:R-:W-:Y:S01]  /*2a50*/  ISETP.GE.OR P1, PT, R15.reuse, R12, P1 ;  /* 0x0000000c0f00720c */ /* 0x040fe20000f26670 */
[----:B------:R-:W-:-:S04]  /*2a60*/  IMAD R15, R15, R13, RZ ;  /* 0x0000000d0f0f7224 */ /* 0x000fc800078e02ff */
[----:B------:R-:W-:Y:S08]  /*2a70*/  @P3 BRA `(.L_x_24) ;  /* 0x0000000000443947 */ /* 0x000ff00003800000 */
[----:B------:R-:W0:Y:S01]  /*2a80*/  S2R R21, SR_LANEID ;  /* 0x0000000000157919 */ /* 0x000e220000000000 */
[----:B------:R-:W1:Y:S01]  /*2a90*/  LDC.64 R16, c[0x0][0x390] ;  /* 0x0000e400ff107b82 */ /* 0x000e620000000a00 */
[----:B------:R-:W-:Y:S01]  /*2aa0*/  IMAD.IADD R19, R36, 0x1, R15 ;  /* 0x0000000124137824 */ /* 0x000fe200078e020f */
[----:B------:R-:W-:Y:S01]  /*2ab0*/  SHF.R.U32.HI R23, RZ, 0x1, R13 ;  /* 0x00000001ff177819 */ /* 0x000fe2000001160d */
[----:B------:R-:W-:Y:S05]  /*2ac0*/  WARPSYNC.ALL ;  /* 0x0000000000007948 */ /* 0x000fea0003800000 */
[----:B-1----:R-:W-:-:S04]  /*2ad0*/  IMAD.WIDE R16, R19, 0x2, R16 ;  /* 0x0000000213107825 */ /* 0x002fc800078e0210 */
[----:B------:R-:W-:Y:S01]  /*2ae0*/  IMAD.MOV.U32 R19, RZ, RZ, RZ ;  /* 0x000000ffff137224 */ /* 0x000fe200078e00ff */
[----:B0-----:R-:W-:Y:S02]  /*2af0*/  LOP3.LUT R18, R21, 0x3, RZ, 0xc0, !PT ;  /* 0x0000000315127812 */ /* 0x001fe400078ec0ff */
[----:B------:R-:W-:-:S05]  /*2b00*/  SHF.R.U32.HI R21, RZ, 0x2, R21 ;  /* 0x00000002ff157819 */ /* 0x000fca0000011615 */
[----:B------:R-:W-:-:S03]  /*2b10*/  IMAD.WIDE.U32 R18, R21, R23, R18 ;  /* 0x0000001715127225 */ /* 0x000fc600078e0012 */
[----:B------:R-:W-:-:S04]  /*2b20*/  LEA R16, P3, R18, R16, 0x2 ;  /* 0x0000001012107211 */ /* 0x000fc800078610ff */
[----:B------:R-:W-:-:S03]  /*2b30*/  LEA.HI.X R17, R18, R17, R19, 0x2, P3 ;  /* 0x0000001112117211 */ /* 0x000fc600018f1413 */
[----:B------:R-:W-:Y:S02]  /*2b40*/  IMAD.WIDE.U32 R18, R23, 0x20, R16 ;  /* 0x0000002017127825 */ /* 0x000fe400078e0010 */
[----:B---3--:R0:W-:Y:S04]  /*2b50*/  STG.E desc[UR8][R16.64], R2 ;  /* 0x0000000210007986 */ /* 0x0081e8000c101908 */
[----:B------:R0:W-:Y:S04]  /*2b60*/  STG.E desc[UR8][R18.64], R3 ;  /* 0x0000000312007986 */ /* 0x0001e8000c101908 */
[----:B------:R0:W-:Y:S04]  /*2b70*/  STG.E desc[UR8][R16.64+0x10], R4 ;  /* 0x0000100410007986 */ /* 0x0001e8000c101908 */
[----:B------:R0:W-:Y:S02]  /*2b80*/  STG.E desc[UR8][R18.64+0x10], R5 ;  /* 0x0000100512007986 */ /* 0x0001e4000c101908 */
.L_x_24:
[----:B------:R-:W-:Y:S05]  /*2b90*/  @P1 BRA `(.L_x_25) ;  /* 0x0000000000501947 */ /* 0x000fea0003800000 */
[----:B0-----:R-:W0:Y:S01]  /*2ba0*/  S2R R3, SR_LANEID ;  /* 0x0000000000037919 */ /* 0x001e220000000000 */
[----:B------:R-:W1:Y:S01]  /*2bb0*/  LDCU.64 UR4, c[0x0][0x390] ;  /* 0x00007200ff0477ac */ /* 0x000e620008000a00 */
[----:B------:R-:W-:Y:S02]  /*2bc0*/  SHF.R.S32.HI R0, RZ, 0x1f, R36 ;  /* 0x0000001fff007819 */ /* 0x000fe40000011424 */
[----:B------:R-:W-:Y:S02]  /*2bd0*/  IADD3 R12, P1, PT, R36, R15, RZ ;  /* 0x0000000f240c7210 */ /* 0x000fe40007f3e0ff */
[----:B------:R-:W-:Y:S02]  /*2be0*/  SHF.R.U32.HI R21, RZ, 0x1, R13 ;  /* 0x00000001ff157819 */ /* 0x000fe4000001160d */
[----:B------:R-:W-:Y:S02]  /*2bf0*/  LEA.HI.X.SX32 R19, R15, R0, 0x1, P1 ;  /* 0x000000000f137211 */ /* 0x000fe400008f0eff */
[----:B-1----:R-:W-:-:S02]  /*2c00*/  LEA R17, P1, R12, UR4, 0x1 ;  /* 0x000000040c117c11 */ /* 0x002fc4000f8208ff */
[----:B0-----:R-:W-:Y:S02]  /*2c10*/  LOP3.LUT R2, R3, 0x3, RZ, 0xc0, !PT ;  /* 0x0000000303027812 */ /* 0x001fe400078ec0ff */
[----:B------:R-:W-:Y:S01]  /*2c20*/  SHF.R.U32.HI R5, RZ, 0x2, R3 ;  /* 0x00000002ff057819 */ /* 0x000fe20000011603 */
[----:B------:R-:W-:-:S04]  /*2c30*/  IMAD.MOV.U32 R3, RZ, RZ, RZ ;  /* 0x000000ffff037224 */ /* 0x000fc800078e00ff */
[----:B------:R-:W-:Y:S01]  /*2c40*/  IMAD.WIDE.U32 R4, R5, R21, R2 ;  /* 0x0000001505047225 */ /* 0x000fe200078e0002 */
[----:B------:R-:W-:Y:S01]  /*2c50*/  LEA.HI.X R3, R12, UR5, R19, 0x1, P1 ;  /* 0x000000050c037c11 */ /* 0x000fe200088f0c13 */
[----:B------:R-:W-:Y:S05]  /*2c60*/  WARPSYNC.ALL ;  /* 0x0000000000007948 */ /* 0x000fea0003800000 */
[----:B------:R-:W-:-:S04]  /*2c70*/  LEA R2, P1, R4, R17, 0x2 ;  /* 0x0000001104027211 */ /* 0x000fc800078210ff */
[----:B------:R-:W-:-:S03]  /*2c80*/  LEA.HI.X R3, R4, R3, R5, 0x2, P1 ;  /* 0x0000000304037211 */ /* 0x000fc600008f1405 */
[----:B------:R-:W-:Y:S02]  /*2c90*/  IMAD.WIDE.U32 R4, R21, 0x20, R2 ;  /* 0x0000002015047825 */ /* 0x000fe400078e0002 */
[----:B---3--:R1:W-:Y:S04]  /*2ca0*/  STG.E desc[UR8][R2.64+0x20], R6 ;  /* 0x0000200602007986 */ /* 0x0083e8000c101908 */
[----:B------:R1:W-:Y:S04]  /*2cb0*/  STG.E desc[UR8][R4.64+0x20], R7 ;  /* 0x0000200704007986 */ /* 0x0003e8000c101908 */
[----:B------:R1:W-:Y:S04]  /*2cc0*/  STG.E desc[UR8][R2.64+0x30], R10 ;  /* 0x0000300a02007986 */ /* 0x0003e8000c101908 */
[----:B------:R1:W-:Y:S02]  /*2cd0*/  STG.E desc[UR8][R4.64+0x30], R11 ;  /* 0x0000300b04007986 */ /* 0x0003e4000c101908 */
.L_x_25:
[----:B------:R-:W-:Y:S01]  /*2ce0*/  IMAD R15, R13, 0x10, R15 ;  /* 0x000000100d0f7824 */ /* 0x000fe200078e020f */
[----:B------:R-:W-:Y:S06]  /*2cf0*/  @P0 BRA `(.L_x_26) ;  /* 0x0000000000440947 */ /* 0x000fec0003800000 */
[----:B------:R-:W2:Y:S01]  /*2d00*/  S2R R0, SR_LANEID ;  /* 0x0000000000007919 */ /* 0x000ea20000000000 */
[----:B01----:R-:W0:Y:S01]  /*2d10*/  LDC.64 R2, c[0x0][0x390] ;  /* 0x0000e400ff027b82 */ /* 0x003e220000000a00 */
[----:B------:R-:W-:Y:S01]  /*2d20*/  IMAD.IADD R5, R36, 0x1, R15 ;  /* 0x0000000124057824 */ /* 0x000fe200078e020f */
[----:B------:R-:W-:Y:S01]  /*2d30*/  SHF.R.U32.HI R11, RZ, 0x1, R13 ;  /* 0x00000001ff0b7819 */ /* 0x000fe2000001160d */
[----:B------:R-:W-:Y:S05]  /*2d40*/  WARPSYNC.ALL ;  /* 0x0000000000007948 */ /* 0x000fea0003800000 */
[----:B0-----:R-:W-:-:S04]  /*2d50*/  IMAD.WIDE R2, R5, 0x2, R2 ;  /* 0x0000000205027825 */ /* 0x001fc800078e0202 */
[----:B------:R-:W-:Y:S01]  /*2d60*/  IMAD.MOV.U32 R5, RZ, RZ, RZ ;  /* 0x000000ffff057224 */ /* 0x000fe200078e00ff */
[----:B--2---:R-:W-:Y:S02]  /*2d70*/  LOP3.LUT R4, R0, 0x3, RZ, 0xc0, !PT ;  /* 0x0000000300047812 */ /* 0x004fe400078ec0ff */
        /* <DEDUP_REMOVED lines=9> */
.L_x_26:
[----:B---3--:R-:W-:Y:S05]  /*2e10*/  @P2 EXIT ;  /* 0x000000000000294d */ /* 0x008fea0003800000 */
[----:B------:R-:W3:Y:S01]  /*2e20*/  S2R R0, SR_LANEID ;  /* 0x0000000000007919 */ /* 0x000ee20000000000 */
[----:B------:R-:W4:Y:S01]  /*2e30*/  LDCU.64 UR4, c[0x0][0x390] ;  /* 0x00007200ff0477ac */ /* 0x000f220008000a00 */
[----:B012---:R-:W-:Y:S02]  /*2e40*/  SHF.R.S32.HI R3, RZ, 0x1f, R15 ;  /* 0x0000001fff037819 */ /* 0x007fe4000001140f */
[C---:B------:R-:W-:Y:S02]  /*2e50*/  IADD3 R15, P0, PT, R36.reuse, R15, RZ ;  /* 0x0000000f240f7210 */ /* 0x040fe40007f1e0ff */
[----:B------:R-:W-:Y:S02]  /*2e60*/  SHF.R.U32.HI R13, RZ, 0x1, R13 ;  /* 0x00000001ff0d7819 */ /* 0x000fe4000001160d */
[----:B------:R-:W-:Y:S01]  /*2e70*/  LEA.HI.X.SX32 R36, R36, R3, 0x1, P0 ;  /* 0x0000000324247211 */ /* 0x000fe200000f0eff */
[----:B------:R-:W-:Y:S01]  /*2e80*/  IMAD.MOV.U32 R3, RZ, RZ, RZ ;  /* 0x000000ffff037224 */ /* 0x000fe200078e00ff */
[----:B----4-:R-:W-:-:S02]  /*2e90*/  LEA R7, P0, R15, UR4, 0x1 ;  /* 0x000000040f077c11 */ /* 0x010fc4000f8008ff */
[----:B---3--:R-:W-:Y:S02]  /*2ea0*/  LOP3.LUT R2, R0, 0x3, RZ, 0xc0, !PT ;  /* 0x0000000300027812 */ /* 0x008fe400078ec0ff */
[----:B------:R-:W-:-:S05]  /*2eb0*/  SHF.R.U32.HI R5, RZ, 0x2, R0 ;  /* 0x00000002ff057819 */ /* 0x000fca0000011600 */
[----:B------:R-:W-:Y:S01]  /*2ec0*/  IMAD.WIDE.U32 R4, R5, R13, R2 ;  /* 0x0000000d05047225 */ /* 0x000fe200078e0002 */
[----:B------:R-:W-:Y:S01]  /*2ed0*/  LEA.HI.X R3, R15, UR5, R36, 0x1, P0 ;  /* 0x000000050f037c11 */ /* 0x000fe200080f0c24 */
[----:B------:R-:W-:Y:S05]  /*2ee0*/  WARPSYNC.ALL ;  /* 0x0000000000007948 */ /* 0x000fea0003800000 */
[----:B------:R-:W-:-:S04]  /*2ef0*/  LEA R2, P0, R4, R7, 0x2 ;  /* 0x0000000704027211 */ /* 0x000fc800078010ff */
[----:B------:R-:W-:-:S03]  /*2f00*/  LEA.HI.X R3, R4, R3, R5, 0x2, P0 ;  /* 0x0000000304037211 */ /* 0x000fc600000f1405 */
[----:B------:R-:W-:Y:S02]  /*2f10*/  IMAD.WIDE.U32 R4, R13, 0x20, R2 ;  /* 0x000000200d047825 */ /* 0x000fe400078e0002 */
[----:B------:R-:W-:Y:S04]  /*2f20*/  STG.E desc[UR8][R2.64+0x20], R30 ;  /* 0x0000201e02007986 */ /* 0x000fe8000c101908 */
[----:B------:R-:W-:Y:S04]  /*2f30*/  STG.E desc[UR8][R4.64+0x20], R31 ;  /* 0x0000201f04007986 */ /* 0x000fe8000c101908 */
[----:B------:R-:W-:Y:S04]  /*2f40*/  STG.E desc[UR8][R2.64+0x30], R32 ;  /* 0x0000302002007986 */ /* 0x000fe8000c101908 */
[----:B------:R-:W-:Y:S01]  /*2f50*/  STG.E desc[UR8][R4.64+0x30], R33 ;  /* 0x0000302104007986 */ /* 0x000fe2000c101908 */
[----:B------:R-:W-:Y:S05]  /*2f60*/  EXIT ;  /* 0x000000000000794d */ /* 0x000fea0003800000 */
        .weak           $__internal_0_$__cuda_sm20_div_u16
        .type           $__internal_0_$__cuda_sm20_div_u16,@function
        .size           $__internal_0_$__cuda_sm20_div_u16,(.L_x_28 - $__internal_0_$__cuda_sm20_div_u16)
$__internal_0_$__cuda_sm20_div_u16:
[----:B------:R-:W0:Y:S01]  /*2f70*/  I2F.U16 R4, R3 ;  /* 0x0000000300047306 */ /* 0x000e220000101000 */
[----:B------:R-:W-:Y:S01]  /*2f80*/  IMAD.MOV.U32 R5, RZ, RZ, 0x4b800000 ;  /* 0x4b800000ff057424 */ /* 0x000fe200078e00ff */
[----:B------:R-:W-:Y:S02]  /*2f90*/  I2FP.F32.U32.RZ R2, R2 ;  /* 0x0000000200027245 */ /* 0x000fe4000020d000 */
[C---:B0-----:R-:W-:Y:S02]  /*2fa0*/  FSETP.GEU.AND P1, PT, |R4|.reuse, 1.175494350822287508e-38, PT ;  /* 0x008000000400780b */ /* 0x041fe40003f2e200 */
[----:B------:R-:W-:Y:S02]  /*2fb0*/  FSETP.GT.AND P0, PT, |R4|, 8.50705917302346158658e+37, PT ;  /* 0x7e8000000400780b */ /* 0x000fe40003f04200 */
[----:B------:R-:W-:-:S04]  /*2fc0*/  FSEL R5, R5, 1, !P1 ;  /* 0x3f80000005057808 */ /* 0x000fc80004800000 */
[----:B------:R-:W-:Y:S02]  /*2fd0*/  FSEL R5, R5, 0.25, !P0 ;  /* 0x3e80000005057808 */ /* 0x000fe40004000000 */
[----:B------:R-:W-:Y:S01]  /*2fe0*/  ISETP.NE.U32.AND P0, PT, R3, RZ, PT ;  /* 0x000000ff0300720c */ /* 0x000fe20003f05070 */
[----:B------:R-:W-:Y:S02]  /*2ff0*/  IMAD.MOV.U32 R3, RZ, RZ, 0x0 ;  /* 0x00000000ff037424 */ /* 0x000fe400078e00ff */
[----:B------:R-:W-:-:S06]  /*3000*/  FMUL R4, R4, R5 ;  /* 0x0000000504047220 */ /* 0x000fcc0000400000 */
[----:B------:R-:W0:Y:S02]  /*3010*/  MUFU.RCP R4, R4 ;  /* 0x0000000400047308 */ /* 0x000e240000001000 */
[----:B0-----:R-:W-:-:S04]  /*3020*/  FMUL R5, R5, R4 ;  /* 0x0000000405057220 */ /* 0x001fc80000400000 */
[----:B------:R-:W-:-:S04]  /*3030*/  VIADD R5, R5, 0x2 ;  /* 0x0000000205057836 */ /* 0x000fc80000000000 */
[----:B------:R-:W-:Y:S01]  /*3040*/  FMUL.RZ R5, R2, R5 ;  /* 0x0000000502057220 */ /* 0x000fe2000040c000 */
[----:B------:R-:W-:-:S05]  /*3050*/  IMAD.MOV.U32 R2, RZ, RZ, R6 ;  /* 0x000000ffff027224 */ /* 0x000fca00078e0006 */
[----:B------:R-:W0:Y:S02]  /*3060*/  F2I.U32.TRUNC.NTZ R5, R5 ;  /* 0x0000000500057305 */ /* 0x000e24000020f000 */
[----:B0-----:R-:W-:Y:S01]  /*3070*/  LOP3.LUT R34, R5, 0xffff, RZ, 0xc0, !PT ;  /* 0x0000ffff05227812 */ /* 0x001fe200078ec0ff */
[----:B------:R-:W-:Y:S01]  /*3080*/  @!P0 IMAD.MOV.U32 R34, RZ, RZ, -0x1 ;  /* 0xffffffffff228424 */ /* 0x000fe200078e00ff */
[----:B------:R-:W-:Y:S06]  /*3090*/  RET.REL.NODEC R2 `(_Z20swizzled_gemm_kernelPK6__halfS1_PS_iiib) ;  /* 0xffffffcc02d87950 */ /* 0x000fec0003c3ffff */
.L_x_27:
[----:B------:R-:W-:-:S00]  /*30a0*/  BRA `(.L_x_27) ;  /* 0xfffffffc00fc7947 */ /* 0x000fc0000383ffff */
[----:B------:R-:W-:-:S00]  /*30b0*/  NOP ;  /* 0x0000000000007918 */ /* 0x000fc00000000000 */
        /* <DEDUP_REMOVED lines=12> */
.L_x_28:


//--------------------- .nv.shared._Z20swizzled_gemm_kernelPK6__halfS1_PS_iiib --------------------------
	.section	.nv.shared._Z20swizzled_gemm_kernelPK6__halfS1_PS_iiib,"aw",@nobits
	.sectionflags	@""
	.align	16
	.zero		1024


//--------------------- .nv.shared.reserved.0     --------------------------
	.section	.nv.shared.reserved.0,"aw",@nobits
	.weak		__nv_reservedSMEM_offset_0_alias
	.size		__nv_reservedSMEM_offset_0_alias, 0, 64
	.other		__nv_reservedSMEM_offset_0_alias,@"STO_CUDA_RESERVED_SHARED STV_DEFAULT"
__nv_reservedSMEM_offset_0_alias:
	.zero		0
	.zero		64


//--------------------- .nv.constant0._Z20swizzled_gemm_kernelPK6__halfS1_PS_iiib --------------------------
	.section	.nv.constant0._Z20swizzled_gemm_kernelPK6__halfS1_PS_iiib,"a",@progbits
	.sectionflags	@""
	.align	4
.nv.constant0._Z20swizzled_gemm_kernelPK6__halfS1_PS_iiib:
	.zero		933


//--------------------- SYMBOLS --------------------------

	.type		.nv.reservedSmem.offset0,@object
	.size		.nv.reservedSmem.offset0,0x4
	.type		.nv.reservedSmem.cap,@object
	.size		.nv.reservedSmem.cap,0x4
